// auto-generated by cutlass_sweep.gemm — config: {"arch": "sm_100", "cluster_m": 2, "cluster_n": 2, "dtype": "mxfp8_e5m2", "dtype_b": "mxfp8_e5m2", "layout": "nt", "stages": 0, "tile_k": 128, "tile_m": 256, "tile_n": 64}
#include "cutlass/cutlass.h"
#include "cutlass/gemm/collective/collective_builder.hpp"
#include "cutlass/gemm/device/gemm_universal_adapter.h"
#include "cutlass/gemm/kernel/gemm_universal.hpp"
#include "cutlass/epilogue/collective/collective_builder.hpp"

using ElemA = cutlass::mx_float8_t<cutlass::float_e5m2_t>;
using ElemB = cutlass::mx_float8_t<cutlass::float_e5m2_t>;
using ElemCD = cutlass::bfloat16_t;
using Acc  = float;
using TileShape    = cute::Shape<cute::_256, cute::_64, cute::_128>;
using ClusterShape = cute::Shape<cute::_2, cute::_2, cute::_1>;

using CollectiveEpilogue = typename cutlass::epilogue::collective::CollectiveBuilder<
    cutlass::arch::Sm100, cutlass::arch::OpClassTensorOp,
    TileShape, ClusterShape,
    cutlass::epilogue::collective::EpilogueTileAuto,
    Acc, Acc,
    ElemCD, cutlass::layout::RowMajor, 128 / cutlass::sizeof_bits<ElemCD>::value,
    ElemCD, cutlass::layout::RowMajor, 128 / cutlass::sizeof_bits<ElemCD>::value,
    cutlass::epilogue::collective::EpilogueScheduleAuto
  >::CollectiveOp;

using CollectiveMainloop = typename cutlass::gemm::collective::CollectiveBuilder<
    cutlass::arch::Sm100, cutlass::arch::OpClassBlockScaledTensorOp,
    ElemA, cutlass::layout::RowMajor, 32,
    ElemB, cutlass::layout::ColumnMajor, 32,
    Acc,
    TileShape, ClusterShape,
    cutlass::gemm::collective::StageCountAutoCarveout<static_cast<int>(sizeof(typename CollectiveEpilogue::SharedStorage))>,
    cutlass::gemm::collective::KernelScheduleAuto
  >::CollectiveOp;

using GemmKernel = cutlass::gemm::kernel::GemmUniversal<
    cute::Shape<int,int,int,int>,
    CollectiveMainloop,
    CollectiveEpilogue
>;
using Gemm = cutlass::gemm::device::GemmUniversalAdapter<GemmKernel>;

// Force the device kernel symbol into the cubin without needing a host main.
auto* _anchor = &cutlass::device_kernel<GemmKernel>;


// ===== COMPILED SASS (sm_100a) =====

	.target	sm_100a

	.elftype	@"ET_EXEC"


//--------------------- .note.nv.tkinfo           --------------------------
	.section	.note.nv.tkinfo,"",@"SHT_NOTE"
	.sectionflags	@"SHF_NOTE_NV_TKINFO"
	.tkinfo
        /*0018*/ 	.word	0x00000002
        /*0030*/ 	.string	""
        /*0030*/ 	.string	"ptxas"
        /*0030*/ 	.string	"Cuda compilation tools, release 13.0, V13.0.88"
        /*0030*/ 	.string	"Build cuda_13.0.r13.0/compiler.36424714_0"
        /*0030*/ 	.string	"-arch sm_100a -m 64 "



//--------------------- .note.nv.cuinfo           --------------------------
	.section	.note.nv.cuinfo,"",@"SHT_NOTE"
	.sectionflags	@"SHF_NOTE_NV_CUINFO"
        /*0018*/ 	.short	0x0002
        /*001a*/ 	.short	0x0064
        /*001c*/ 	.short	0x0082
	.zero		2


//--------------------- .nv.info                  --------------------------
	.section	.nv.info,"",@"SHT_CUDA_INFO"
	.align	4


	//----- nvinfo : EIATTR_REGCOUNT
	.align		4
        /*0000*/ 	.byte	0x04, 0x2f
        /*0002*/ 	.short	(.L_19 - .L_18)
	.align		4
.L_18:
        /*0004*/ 	.word	index@(_ZN7cutlass13device_kernelINS_4gemm6kernel13GemmUniversalIN4cute5tupleIJiiiiEEENS1_10collective13CollectiveMmaINS1_46MainloopSm100TmaUmmaWarpSpecializedBlockScaledILi9ELi2ELi2ENS5_IJNS4_1CILi2EEESB_NSA_ILi1EEEEEEEENS5_IJNSA_ILi256EEENSA_ILi64EEENSA_ILi128EEEEEENS5_IJNS_12float_e5m2_tENS_13float_ue8m0_tEEEENS5_IJNS5_IJlSC_lEEENS4_6LayoutINS5_IJNS5_IJNS5_IJNSA_ILi32EEENSA_ILi4EEEEEEiEEESR_NS5_IJSC_iEEEEEENS5_IJNS5_IJNS5_IJNSA_ILi16EEESP_EEEiEEENS5_IJNS5_IJNSA_ILi0EEESC_EEENSA_ILi512EEEEEENS5_IJSX_iEEEEEEEEEEESL_S14_NS4_8TiledMMAINS4_8MMA_AtomIJNS4_27SM100_MMA_MXF8F6F4_2x1SM_SSISJ_SJ_fSK_Li256ELi64ELNS4_4UMMA5MajorE0ELS19_0ELNS18_7ScaleInE0ELS1A_0EEEEEENSN_INS5_IJSC_SC_SC_EEENS5_IJSX_SX_SX_EEEEENS5_IJNS4_10UnderscoreES1G_S1G_EEEEENS5_IJNS4_28SM100_TMA_2SM_LOAD_MULTICASTES1J_EEENS5_IJNS4_14ComposedLayoutINS4_7SwizzleILi3ELi4ELi3EEENS4_18smem_ptr_flag_bitsILi8EEENSN_INS5_IJNSA_ILi8EEESH_EEENS5_IJSH_SC_EEEEEEENSN_INS5_IJNS5_IJNS5_IJSQ_SC_EEENS5_IJSO_SC_EEEEEESC_NS5_IJSP_SC_EEEEEENS5_IJNS5_IJNS5_IJSV_SZ_EEESY_EEESX_NS5_IJSC_SZ_EEEEEEEEEEEvNS4_8identityENS5_IJNS4_18SM100_TMA_2SM_LOADES1J_EEES25_vS26_EENS_8epilogue10collective18CollectiveEpilogueINS2A_23Sm100TmaWarpSpecializedILi3ELi2ELi32ELb1ELb0EEEJNS5_IJSH_SG_SH_EEENS5_IJNSN_ISH_SC_EENSN_ISO_SC_EEEEENS_10bfloat16_tESM_S2J_SM_NS2A_6fusion15FusionCallbacksIS2E_NS2K_17LinearCombinationIS2J_fS2J_fLNS_15FloatRoundStyleE2EEES2F_S2I_JEEENS4_5SM1004TMEM4LOAD26SM100_TMEM_LOAD_32dp32b32xENS4_13SM90_TMA_LOADENS1L_INS1M_ILi2ELi4ELi3EEENS1O_ILi16EEENSN_INS5_IJS1Q_SO_EEES1W_EEEENS4_39AutoVectorizingCopyWithAssumedAlignmentILi128EEENS4_14SM90_TMA_STOREES2Z_S31_S31_EEEvvEEEEvNT_6ParamsE)
        /*0008*/ 	.word	0x00000078


	//----- nvinfo : EIATTR_FRAME_SIZE
	.align		4
.L_19:
        /*000c*/ 	.byte	0x04, 0x11
        /*000e*/ 	.short	(.L_21 - .L_20)
	.align		4
.L_20:
        /*0010*/ 	.word	index@($__internal_2_$__cuda_sm10x_tcgen05_guardrail_trap_unallocated_columns_being_dealloced)
        /*0014*/ 	.word	0x00000000


	//----- nvinfo : EIATTR_FRAME_SIZE
	.align		4
.L_21:
        /*0018*/ 	.byte	0x04, 0x11
        /*001a*/ 	.short	(.L_23 - .L_22)
	.align		4
.L_22:
        /*001c*/ 	.word	index@($__internal_1_$__cuda_sm10x_tcgen05_guardrail_trap_phase_invalid_during_alloc)
        /*0020*/ 	.word	0x00000000


	//----- nvinfo : EIATTR_FRAME_SIZE
	.align		4
.L_23:
        /*0024*/ 	.byte	0x04, 0x11
        /*0026*/ 	.short	(.L_25 - .L_24)
	.align		4
.L_24:
        /*0028*/ 	.word	index@($__internal_0_$__cuda_sm10x_tcgen05_guardrail_trap_col_being_dealloced_not_returned_by_alloc)
        /*002c*/ 	.word	0x00000000


	//----- nvinfo : EIATTR_FRAME_SIZE
	.align		4
.L_25:
        /*0030*/ 	.byte	0x04, 0x11
        /*0032*/ 	.short	(.L_27 - .L_26)
	.align		4
.L_26:
        /*0034*/ 	.word	index@(_ZN7cutlass13device_kernelINS_4gemm6kernel13GemmUniversalIN4cute5tupleIJiiiiEEENS1_10collective13CollectiveMmaINS1_46MainloopSm100TmaUmmaWarpSpecializedBlockScaledILi9ELi2ELi2ENS5_IJNS4_1CILi2EEESB_NSA_ILi1EEEEEEEENS5_IJNSA_ILi256EEENSA_ILi64EEENSA_ILi128EEEEEENS5_IJNS_12float_e5m2_tENS_13float_ue8m0_tEEEENS5_IJNS5_IJlSC_lEEENS4_6LayoutINS5_IJNS5_IJNS5_IJNSA_ILi32EEENSA_ILi4EEEEEEiEEESR_NS5_IJSC_iEEEEEENS5_IJNS5_IJNS5_IJNSA_ILi16EEESP_EEEiEEENS5_IJNS5_IJNSA_ILi0EEESC_EEENSA_ILi512EEEEEENS5_IJSX_iEEEEEEEEEEESL_S14_NS4_8TiledMMAINS4_8MMA_AtomIJNS4_27SM100_MMA_MXF8F6F4_2x1SM_SSISJ_SJ_fSK_Li256ELi64ELNS4_4UMMA5MajorE0ELS19_0ELNS18_7ScaleInE0ELS1A_0EEEEEENSN_INS5_IJSC_SC_SC_EEENS5_IJSX_SX_SX_EEEEENS5_IJNS4_10UnderscoreES1G_S1G_EEEEENS5_IJNS4_28SM100_TMA_2SM_LOAD_MULTICASTES1J_EEENS5_IJNS4_14ComposedLayoutINS4_7SwizzleILi3ELi4ELi3EEENS4_18smem_ptr_flag_bitsILi8EEENSN_INS5_IJNSA_ILi8EEESH_EEENS5_IJSH_SC_EEEEEEENSN_INS5_IJNS5_IJNS5_IJSQ_SC_EEENS5_IJSO_SC_EEEEEESC_NS5_IJSP_SC_EEEEEENS5_IJNS5_IJNS5_IJSV_SZ_EEESY_EEESX_NS5_IJSC_SZ_EEEEEEEEEEEvNS4_8identityENS5_IJNS4_18SM100_TMA_2SM_LOADES1J_EEES25_vS26_EENS_8epilogue10collective18CollectiveEpilogueINS2A_23Sm100TmaWarpSpecializedILi3ELi2ELi32ELb1ELb0EEEJNS5_IJSH_SG_SH_EEENS5_IJNSN_ISH_SC_EENSN_ISO_SC_EEEEENS_10bfloat16_tESM_S2J_SM_NS2A_6fusion15FusionCallbacksIS2E_NS2K_17LinearCombinationIS2J_fS2J_fLNS_15FloatRoundStyleE2EEES2F_S2I_JEEENS4_5SM1004TMEM4LOAD26SM100_TMEM_LOAD_32dp32b32xENS4_13SM90_TMA_LOADENS1L_INS1M_ILi2ELi4ELi3EEENS1O_ILi16EEENSN_INS5_IJS1Q_SO_EEES1W_EEEENS4_39AutoVectorizingCopyWithAssumedAlignmentILi128EEENS4_14SM90_TMA_STOREES2Z_S31_S31_EEEvvEEEEvNT_6ParamsE)
        /*0038*/ 	.word	0x00000000


	//----- nvinfo : EIATTR_MIN_STACK_SIZE
	.align		4
.L_27:
        /*003c*/ 	.byte	0x04, 0x12
        /*003e*/ 	.short	(.L_29 - .L_28)
	.align		4
.L_28:
        /*0040*/ 	.word	index@(_ZN7cutlass13device_kernelINS_4gemm6kernel13GemmUniversalIN4cute5tupleIJiiiiEEENS1_10collective13CollectiveMmaINS1_46MainloopSm100TmaUmmaWarpSpecializedBlockScaledILi9ELi2ELi2ENS5_IJNS4_1CILi2EEESB_NSA_ILi1EEEEEEEENS5_IJNSA_ILi256EEENSA_ILi64EEENSA_ILi128EEEEEENS5_IJNS_12float_e5m2_tENS_13float_ue8m0_tEEEENS5_IJNS5_IJlSC_lEEENS4_6LayoutINS5_IJNS5_IJNS5_IJNSA_ILi32EEENSA_ILi4EEEEEEiEEESR_NS5_IJSC_iEEEEEENS5_IJNS5_IJNS5_IJNSA_ILi16EEESP_EEEiEEENS5_IJNS5_IJNSA_ILi0EEESC_EEENSA_ILi512EEEEEENS5_IJSX_iEEEEEEEEEEESL_S14_NS4_8TiledMMAINS4_8MMA_AtomIJNS4_27SM100_MMA_MXF8F6F4_2x1SM_SSISJ_SJ_fSK_Li256ELi64ELNS4_4UMMA5MajorE0ELS19_0ELNS18_7ScaleInE0ELS1A_0EEEEEENSN_INS5_IJSC_SC_SC_EEENS5_IJSX_SX_SX_EEEEENS5_IJNS4_10UnderscoreES1G_S1G_EEEEENS5_IJNS4_28SM100_TMA_2SM_LOAD_MULTICASTES1J_EEENS5_IJNS4_14ComposedLayoutINS4_7SwizzleILi3ELi4ELi3EEENS4_18smem_ptr_flag_bitsILi8EEENSN_INS5_IJNSA_ILi8EEESH_EEENS5_IJSH_SC_EEEEEEENSN_INS5_IJNS5_IJNS5_IJSQ_SC_EEENS5_IJSO_SC_EEEEEESC_NS5_IJSP_SC_EEEEEENS5_IJNS5_IJNS5_IJSV_SZ_EEESY_EEESX_NS5_IJSC_SZ_EEEEEEEEEEEvNS4_8identityENS5_IJNS4_18SM100_TMA_2SM_LOADES1J_EEES25_vS26_EENS_8epilogue10collective18CollectiveEpilogueINS2A_23Sm100TmaWarpSpecializedILi3ELi2ELi32ELb1ELb0EEEJNS5_IJSH_SG_SH_EEENS5_IJNSN_ISH_SC_EENSN_ISO_SC_EEEEENS_10bfloat16_tESM_S2J_SM_NS2A_6fusion15FusionCallbacksIS2E_NS2K_17LinearCombinationIS2J_fS2J_fLNS_15FloatRoundStyleE2EEES2F_S2I_JEEENS4_5SM1004TMEM4LOAD26SM100_TMEM_LOAD_32dp32b32xENS4_13SM90_TMA_LOADENS1L_INS1M_ILi2ELi4ELi3EEENS1O_ILi16EEENSN_INS5_IJS1Q_SO_EEES1W_EEEENS4_39AutoVectorizingCopyWithAssumedAlignmentILi128EEENS4_14SM90_TMA_STOREES2Z_S31_S31_EEEvvEEEEvNT_6ParamsE)
        /*0044*/ 	.word	0x00000000
.L_29:


//--------------------- .nv.compat                --------------------------
	.section	.nv.compat,"",@"SHT_CUDA_COMPAT_INFO"
	.align	4
        /*0000*/ 	.byte	0x02, 0x09, 0x01, 0x00, 0x02, 0x02, 0x02, 0x00, 0x02, 0x05, 0x05, 0x00, 0x03, 0x07, 0x01, 0x01
        /*0010*/ 	.byte	0x02, 0x03, 0x01, 0x00, 0x02, 0x06, 0x01, 0x00, 0x04, 0x0b, 0x08, 0x00, 0x09, 0x00, 0x00, 0x00
        /*0020*/ 	.byte	0x00, 0x00, 0x00, 0x00


//--------------------- .nv.info._ZN7cutlass13device_kernelINS_4gemm6kernel13GemmUniversalIN4cute5tupleIJiiiiEEENS1_10collective13CollectiveMmaINS1_46MainloopSm100TmaUmmaWarpSpecializedBlockScaledILi9ELi2ELi2ENS5_IJNS4_1CILi2EEESB_NSA_ILi1EEEEEEEENS5_IJNSA_ILi256EEENSA_ILi64EEENSA_ILi128EEEEEENS5_IJNS_12float_e5m2_tENS_13float_ue8m0_tEEEENS5_IJNS5_IJlSC_lEEENS4_6LayoutINS5_IJNS5_IJNS5_IJNSA_ILi32EEENSA_ILi4EEEEEEiEEESR_NS5_IJSC_iEEEEEENS5_IJNS5_IJNS5_IJNSA_ILi16EEESP_EEEiEEENS5_IJNS5_IJNSA_ILi0EEESC_EEENSA_ILi512EEEEEENS5_IJSX_iEEEEEEEEEEESL_S14_NS4_8TiledMMAINS4_8MMA_AtomIJNS4_27SM100_MMA_MXF8F6F4_2x1SM_SSISJ_SJ_fSK_Li256ELi64ELNS4_4UMMA5MajorE0ELS19_0ELNS18_7ScaleInE0ELS1A_0EEEEEENSN_INS5_IJSC_SC_SC_EEENS5_IJSX_SX_SX_EEEEENS5_IJNS4_10UnderscoreES1G_S1G_EEEEENS5_IJNS4_28SM100_TMA_2SM_LOAD_MULTICASTES1J_EEENS5_IJNS4_14ComposedLayoutINS4_7SwizzleILi3ELi4ELi3EEENS4_18smem_ptr_flag_bitsILi8EEENSN_INS5_IJNSA_ILi8EEESH_EEENS5_IJSH_SC_EEEEEEENSN_INS5_IJNS5_IJNS5_IJSQ_SC_EEENS5_IJSO_SC_EEEEEESC_NS5_IJSP_SC_EEEEEENS5_IJNS5_IJNS5_IJSV_SZ_EEESY_EEESX_NS5_IJSC_SZ_EEEEEEEEEEEvNS4_8identityENS5_IJNS4_18SM100_TMA_2SM_LOADES1J_EEES25_vS26_EENS_8epilogue10collective18CollectiveEpilogueINS2A_23Sm100TmaWarpSpecializedILi3ELi2ELi32ELb1ELb0EEEJNS5_IJSH_SG_SH_EEENS5_IJNSN_ISH_SC_EENSN_ISO_SC_EEEEENS_10bfloat16_tESM_S2J_SM_NS2A_6fusion15FusionCallbacksIS2E_NS2K_17LinearCombinationIS2J_fS2J_fLNS_15FloatRoundStyleE2EEES2F_S2I_JEEENS4_5SM1004TMEM4LOAD26SM100_TMEM_LOAD_32dp32b32xENS4_13SM90_TMA_LOADENS1L_INS1M_ILi2ELi4ELi3EEENS1O_ILi16EEENSN_INS5_IJS1Q_SO_EEES1W_EEEENS4_39AutoVectorizingCopyWithAssumedAlignmentILi128EEENS4_14SM90_TMA_STOREES2Z_S31_S31_EEEvvEEEEvNT_6ParamsE --------------------------
	.section	.nv.info._ZN7cutlass13device_kernelINS_4gemm6kernel13GemmUniversalIN4cute5tupleIJiiiiEEENS1_10collective13CollectiveMmaINS1_46MainloopSm100TmaUmmaWarpSpecializedBlockScaledILi9ELi2ELi2ENS5_IJNS4_1CILi2EEESB_NSA_ILi1EEEEEEEENS5_IJNSA_ILi256EEENSA_ILi64EEENSA_ILi128EEEEEENS5_IJNS_12float_e5m2_tENS_13float_ue8m0_tEEEENS5_IJNS5_IJlSC_lEEENS4_6LayoutINS5_IJNS5_IJNS5_IJNSA_ILi32EEENSA_ILi4EEEEEEiEEESR_NS5_IJSC_iEEEEEENS5_IJNS5_IJNS5_IJNSA_ILi16EEESP_EEEiEEENS5_IJNS5_IJNSA_ILi0EEESC_EEENSA_ILi512EEEEEENS5_IJSX_iEEEEEEEEEEESL_S14_NS4_8TiledMMAINS4_8MMA_AtomIJNS4_27SM100_MMA_MXF8F6F4_2x1SM_SSISJ_SJ_fSK_Li256ELi64ELNS4_4UMMA5MajorE0ELS19_0ELNS18_7ScaleInE0ELS1A_0EEEEEENSN_INS5_IJSC_SC_SC_EEENS5_IJSX_SX_SX_EEEEENS5_IJNS4_10UnderscoreES1G_S1G_EEEEENS5_IJNS4_28SM100_TMA_2SM_LOAD_MULTICASTES1J_EEENS5_IJNS4_14ComposedLayoutINS4_7SwizzleILi3ELi4ELi3EEENS4_18smem_ptr_flag_bitsILi8EEENSN_INS5_IJNSA_ILi8EEESH_EEENS5_IJSH_SC_EEEEEEENSN_INS5_IJNS5_IJNS5_IJSQ_SC_EEENS5_IJSO_SC_EEEEEESC_NS5_IJSP_SC_EEEEEENS5_IJNS5_IJNS5_IJSV_SZ_EEESY_EEESX_NS5_IJSC_SZ_EEEEEEEEEEEvNS4_8identityENS5_IJNS4_18SM100_TMA_2SM_LOADES1J_EEES25_vS26_EENS_8epilogue10collective18CollectiveEpilogueINS2A_23Sm100TmaWarpSpecializedILi3ELi2ELi32ELb1ELb0EEEJNS5_IJSH_SG_SH_EEENS5_IJNSN_ISH_SC_EENSN_ISO_SC_EEEEENS_10bfloat16_tESM_S2J_SM_NS2A_6fusion15FusionCallbacksIS2E_NS2K_17LinearCombinationIS2J_fS2J_fLNS_15FloatRoundStyleE2EEES2F_S2I_JEEENS4_5SM1004TMEM4LOAD26SM100_TMEM_LOAD_32dp32b32xENS4_13SM90_TMA_LOADENS1L_INS1M_ILi2ELi4ELi3EEENS1O_ILi16EEENSN_INS5_IJS1Q_SO_EEES1W_EEEENS4_39AutoVectorizingCopyWithAssumedAlignmentILi128EEENS4_14SM90_TMA_STOREES2Z_S31_S31_EEEvvEEEEvNT_6ParamsE,"",@"SHT_CUDA_INFO"
	.sectionflags	@""
	.align	4


	//----- nvinfo : EIATTR_CUDA_API_VERSION
	.align		4
        /*0000*/ 	.byte	0x04, 0x37
        /*0002*/ 	.short	(.L_31 - .L_30)
.L_30:
        /*0004*/ 	.word	0x00000082


	//----- nvinfo : EIATTR_KPARAM_INFO
	.align		4
.L_31:
        /*0008*/ 	.byte	0x04, 0x17
        /*000a*/ 	.short	(.L_33 - .L_32)
.L_32:
        /*000c*/ 	.word	0x00000000
        /*0010*/ 	.short	0x0000
        /*0012*/ 	.short	0x0000
        /*0014*/ 	.byte	0x00, 0xf0, 0x01, 0x30


	//----- nvinfo : EIATTR_AT_ENTRY_FRAGMENTS
	.align		4
.L_33:
        /*0018*/ 	.byte	0x04, 0x4f
        /*001a*/ 	.short	(.L_35 - .L_34)


	//   ....[0]....
.L_34:
        /*001c*/ 	.word	0x00000007


	//----- nvinfo : EIATTR_RESERVED_SMEM_USED
	.align		4
.L_35:
        /*0020*/ 	.byte	0x01, 0x41
	.zero		2


	//----- nvinfo : EIATTR_SPARSE_MMA_MASK
	.align		4
        /*0024*/ 	.byte	0x03, 0x50
        /*0026*/ 	.short	0x0000


	//----- nvinfo : EIATTR_TCGEN05_2CTA_USED
	.align		4
        /*0028*/ 	.byte	0x01, 0x52
	.zero		2


	//----- nvinfo : EIATTR_MAXREG_COUNT
	.align		4
        /*002c*/ 	.byte	0x03, 0x1b
        /*002e*/ 	.short	0x00ff


	//----- nvinfo : EIATTR_NUM_BARRIERS
	.align		4
        /*0030*/ 	.byte	0x02, 0x4c
        /*0032*/ 	.byte	0x07
	.zero		1


	//----- nvinfo : EIATTR_EXTERNS
	.align		4
        /*0034*/ 	.byte	0x04, 0x0f
        /*0036*/ 	.short	(.L_37 - .L_36)


	//   ....[0]....
	.align		4
.L_36:
        /*0038*/ 	.word	index@(__assertfail)


	//----- nvinfo : EIATTR_MERCURY_ISA_VERSION
	.align		4
.L_37:
        /*003c*/ 	.byte	0x03, 0x5f
        /*003e*/ 	.short	0x0101


	//----- nvinfo : EIATTR_INT_WARP_WIDE_INSTR_OFFSETS
	.align		4
        /*0040*/ 	.byte	0x04, 0x31
        /*0042*/ 	.short	(.L_39 - .L_38)


	//   ....[0]....
.L_38:
        /*0044*/ 	.word	0x00000eb0


	//   ....[1]....
        /*0048*/ 	.word	0x00000f60


	//   ....[2]....
        /*004c*/ 	.word	0x00005280


	//   ....[3]....
        /*0050*/ 	.word	0x000052a0


	//   ....[4]....
        /*0054*/ 	.word	0x000052d0


	//   ....[5]....
        /*0058*/ 	.word	0x00005eb0


	//   ....[6]....
        /*005c*/ 	.word	0x00005f30


	//   ....[7]....
        /*0060*/ 	.word	0x00006040


	//   ....[8]....
        /*0064*/ 	.word	0x00006150


	//----- nvinfo : EIATTR_COOP_GROUP_MASK_REGIDS
	.align		4
.L_39:
        /*0068*/ 	.byte	0x04, 0x29
        /*006a*/ 	.short	(.L_41 - .L_40)


	//   ....[0]....
.L_40:
        /*006c*/ 	.word	0xffffffff


	//   ....[1]....
        /*0070*/ 	.word	0xffffffff


	//   ....[2]....
        /*0074*/ 	.word	0xffffffff


	//   ....[3]....
        /*0078*/ 	.word	0xffffffff


	//   ....[4]....
        /*007c*/ 	.word	0xffffffff


	//   ....[5]....
        /*0080*/ 	.word	0xffffffff


	//   ....[6]....
        /*0084*/ 	.word	0xffffffff


	//   ....[7]....
        /*0088*/ 	.word	0xffffffff


	//   ....[8]....
        /*008c*/ 	.word	0xffffffff


	//   ....[9]....
        /*0090*/ 	.word	0xffffffff


	//   ....[10]....
        /*0094*/ 	.word	0xffffffff


	//   ....[11]....
        /*0098*/ 	.word	0xffffffff


	//   ....[12]....
        /*009c*/ 	.word	0xffffffff


	//   ....[13]....
        /*00a0*/ 	.word	0xffffffff


	//----- nvinfo : EIATTR_COOP_GROUP_INSTR_OFFSETS
	.align		4
.L_41:
        /*00a4*/ 	.byte	0x04, 0x28
        /*00a6*/ 	.short	(.L_43 - .L_42)


	//   ....[0]....
.L_42:
        /*00a8*/ 	.word	0x000000b0


	//   ....[1]....
        /*00ac*/ 	.word	0x00000580


	//   ....[2]....
        /*00b0*/ 	.word	0x00000820


	//   ....[3]....
        /*00b4*/ 	.word	0x000009a0


	//   ....[4]....
        /*00b8*/ 	.word	0x00000aa0


	//   ....[5]....
        /*00bc*/ 	.word	0x00000c10


	//   ....[6]....
        /*00c0*/ 	.word	0x00000d70


	//   ....[7]....
        /*00c4*/ 	.word	0x00000fd0


	//   ....[8]....
        /*00c8*/ 	.word	0x00002740


	//   ....[9]....
        /*00cc*/ 	.word	0x00003900


	//   ....[10]....
        /*00d0*/ 	.word	0x00003dd0


	//   ....[11]....
        /*00d4*/ 	.word	0x00003e00


	//   ....[12]....
        /*00d8*/ 	.word	0x00005180


	//   ....[13]....
        /*00dc*/ 	.word	0x00005390


	//----- nvinfo : EIATTR_VRC_CTA_INIT_COUNT
	.align		4
.L_43:
        /*00e0*/ 	.byte	0x02, 0x4a
        /*00e2*/ 	.byte	0x80
	.zero		1


	//----- nvinfo : EIATTR_SYSCALL_OFFSETS
	.align		4
        /*00e4*/ 	.byte	0x04, 0x46
        /*00e6*/ 	.short	(.L_45 - .L_44)


	//   ....[0]....
.L_44:
        /*00e8*/ 	.word	0x00006e30


	//   ....[1]....
        /*00ec*/ 	.word	0x00006f20


	//   ....[2]....
        /*00f0*/ 	.word	0x000077c0


	//   ....[3]....
        /*00f4*/ 	.word	0x00008490


	//----- nvinfo : EIATTR_MBARRIER_INSTR_OFFSETS
	.align		4
.L_45:
        /*00f8*/ 	.byte	0x04, 0x39
        /*00fa*/ 	.short	(.L_47 - .L_46)


	//   ....[0]....
.L_46:
        /*00fc*/ 	.word	0x000006e0
        /*0100*/ 	.word	0x000000ff
        /*0104*/ 	.word	0x00000000
        /*0108*/ 	.short	0x0100
        /*010a*/ 	.byte	0x04
	.zero		1


	//   ....[1]....
        /*010c*/ 	.word	0x000006f0
        /*0110*/ 	.word	0x000000ff
        /*0114*/ 	.word	0x00000048
        /*0118*/ 	.short	0x0100
        /*011a*/ 	.byte	0x04
	.zero		1


	//   ....[2]....
        /*011c*/ 	.word	0x00000700
        /*0120*/ 	.word	0x000000ff
        /*0124*/ 	.word	0x00000008
        /*0128*/ 	.short	0x0100
        /*012a*/ 	.byte	0x04
	.zero		1


	//   ....[3]....
        /*012c*/ 	.word	0x00000710
        /*0130*/ 	.word	0x000000ff
        /*0134*/ 	.word	0x00000050
        /*0138*/ 	.short	0x0100
        /*013a*/ 	.byte	0x04
	.zero		1


	//   ....[4]....
        /*013c*/ 	.word	0x00000720
        /*0140*/ 	.word	0x000000ff
        /*0144*/ 	.word	0x00000010
        /*0148*/ 	.short	0x0100
        /*014a*/ 	.byte	0x04
	.zero		1


	//   ....[5]....
        /*014c*/ 	.word	0x00000730
        /*0150*/ 	.word	0x000000ff
        /*0154*/ 	.word	0x00000058
        /*0158*/ 	.short	0x0100
        /*015a*/ 	.byte	0x04
	.zero		1


	//   ....[6]....
        /*015c*/ 	.word	0x00000740
        /*0160*/ 	.word	0x000000ff
        /*0164*/ 	.word	0x00000018
        /*0168*/ 	.short	0x0100
        /*016a*/ 	.byte	0x04
	.zero		1


	//   ....[7]....
        /*016c*/ 	.word	0x00000750
        /*0170*/ 	.word	0x000000ff
        /*0174*/ 	.word	0x00000060
        /*0178*/ 	.short	0x0100
        /*017a*/ 	.byte	0x04
	.zero		1


	//   ....[8]....
        /*017c*/ 	.word	0x00000760
        /*0180*/ 	.word	0x000000ff
        /*0184*/ 	.word	0x00000020
        /*0188*/ 	.short	0x0100
        /*018a*/ 	.byte	0x04
	.zero		1


	//   ....[9]....
        /*018c*/ 	.word	0x00000770
        /*0190*/ 	.word	0x000000ff
        /*0194*/ 	.word	0x00000068
        /*0198*/ 	.short	0x0100
        /*019a*/ 	.byte	0x04
	.zero		1


	//   ....[10]....
        /*019c*/ 	.word	0x00000780
        /*01a0*/ 	.word	0x000000ff
        /*01a4*/ 	.word	0x00000028
        /*01a8*/ 	.short	0x0100
        /*01aa*/ 	.byte	0x04
	.zero		1


	//   ....[11]....
        /*01ac*/ 	.word	0x00000790
        /*01b0*/ 	.word	0x000000ff
        /*01b4*/ 	.word	0x00000070
        /*01b8*/ 	.short	0x0100
        /*01ba*/ 	.byte	0x04
	.zero		1


	//   ....[12]....
        /*01bc*/ 	.word	0x000007a0
        /*01c0*/ 	.word	0x000000ff
        /*01c4*/ 	.word	0x00000030
        /*01c8*/ 	.short	0x0100
        /*01ca*/ 	.byte	0x04
	.zero		1


	//   ....[13]....
        /*01cc*/ 	.word	0x000007b0
        /*01d0*/ 	.word	0x000000ff
        /*01d4*/ 	.word	0x00000078
        /*01d8*/ 	.short	0x0100
        /*01da*/ 	.byte	0x04
	.zero		1


	//   ....[14]....
        /*01dc*/ 	.word	0x000007c0
        /*01e0*/ 	.word	0x000000ff
        /*01e4*/ 	.word	0x00000038
        /*01e8*/ 	.short	0x0100
        /*01ea*/ 	.byte	0x04
	.zero		1


	//   ....[15]....
        /*01ec*/ 	.word	0x000007d0
        /*01f0*/ 	.word	0x000000ff
        /*01f4*/ 	.word	0x00000080
        /*01f8*/ 	.short	0x0100
        /*01fa*/ 	.byte	0x04
	.zero		1


	//   ....[16]....
        /*01fc*/ 	.word	0x000007e0
        /*0200*/ 	.word	0x000000ff
        /*0204*/ 	.word	0x00000040
        /*0208*/ 	.short	0x0100
        /*020a*/ 	.byte	0x04
	.zero		1


	//   ....[17]....
        /*020c*/ 	.word	0x000007f0
        /*0210*/ 	.word	0x000000ff
        /*0214*/ 	.word	0x00000088
        /*0218*/ 	.short	0x0100
        /*021a*/ 	.byte	0x04
	.zero		1


	//   ....[18]....
        /*021c*/ 	.word	0x00000930
        /*0220*/ 	.word	0x000000ff
        /*0224*/ 	.word	0x00000090
        /*0228*/ 	.short	0x0100
        /*022a*/ 	.byte	0x04
	.zero		1


	//   ....[19]....
        /*022c*/ 	.word	0x00000940
        /*0230*/ 	.word	0x000000ff
        /*0234*/ 	.word	0x000000a8
        /*0238*/ 	.short	0x0100
        /*023a*/ 	.byte	0x04
	.zero		1


	//   ....[20]....
        /*023c*/ 	.word	0x00000950
        /*0240*/ 	.word	0x000000ff
        /*0244*/ 	.word	0x00000098
        /*0248*/ 	.short	0x0100
        /*024a*/ 	.byte	0x04
	.zero		1


	//   ....[21]....
        /*024c*/ 	.word	0x00000960
        /*0250*/ 	.word	0x000000ff
        /*0254*/ 	.word	0x000000b0
        /*0258*/ 	.short	0x0100
        /*025a*/ 	.byte	0x04
	.zero		1


	//   ....[22]....
        /*025c*/ 	.word	0x00000970
        /*0260*/ 	.word	0x000000ff
        /*0264*/ 	.word	0x000000a0
        /*0268*/ 	.short	0x0100
        /*026a*/ 	.byte	0x04
	.zero		1


	//   ....[23]....
        /*026c*/ 	.word	0x00000980
        /*0270*/ 	.word	0x000000ff
        /*0274*/ 	.word	0x000000b8
        /*0278*/ 	.short	0x0100
        /*027a*/ 	.byte	0x04
	.zero		1


	//   ....[24]....
        /*027c*/ 	.word	0x00000a70
        /*0280*/ 	.word	0x000000ff
        /*0284*/ 	.word	0x000000c0
        /*0288*/ 	.short	0x0100
        /*028a*/ 	.byte	0x06
	.zero		1


	//   ....[25]....
        /*028c*/ 	.word	0x00000a80
        /*0290*/ 	.word	0x000000ff
        /*0294*/ 	.word	0x000000c8
        /*0298*/ 	.short	0x0100
        /*029a*/ 	.byte	0x06
	.zero		1


	//   ....[26]....
        /*029c*/ 	.word	0x00000bc0
        /*02a0*/ 	.word	0x000000ff
        /*02a4*/ 	.word	0x000000d0
        /*02a8*/ 	.short	0x0100
        /*02aa*/ 	.byte	0x06
	.zero		1


	//   ....[27]....
        /*02ac*/ 	.word	0x00000bd0
        /*02b0*/ 	.word	0x000000ff
        /*02b4*/ 	.word	0x000000e0
        /*02b8*/ 	.short	0x0100
        /*02ba*/ 	.byte	0x06
	.zero		1


	//   ....[28]....
        /*02bc*/ 	.word	0x00000be0
        /*02c0*/ 	.word	0x000000ff
        /*02c4*/ 	.word	0x000000d8
        /*02c8*/ 	.short	0x0100
        /*02ca*/ 	.byte	0x06
	.zero		1


	//   ....[29]....
        /*02cc*/ 	.word	0x00000bf0
        /*02d0*/ 	.word	0x000000ff
        /*02d4*/ 	.word	0x000000e8
        /*02d8*/ 	.short	0x0100
        /*02da*/ 	.byte	0x06
	.zero		1


	//   ....[30]....
        /*02dc*/ 	.word	0x00000d20
        /*02e0*/ 	.word	0x000000ff
        /*02e4*/ 	.word	0x000000f0
        /*02e8*/ 	.short	0x0100
        /*02ea*/ 	.byte	0x04
	.zero		1


	//   ....[31]....
        /*02ec*/ 	.word	0x00000d30
        /*02f0*/ 	.word	0x000000ff
        /*02f4*/ 	.word	0x00000100
        /*02f8*/ 	.short	0x0100
        /*02fa*/ 	.byte	0x04
	.zero		1


	//   ....[32]....
        /*02fc*/ 	.word	0x00000d40
        /*0300*/ 	.word	0x000000ff
        /*0304*/ 	.word	0x000000f8
        /*0308*/ 	.short	0x0100
        /*030a*/ 	.byte	0x04
	.zero		1


	//   ....[33]....
        /*030c*/ 	.word	0x00000d50
        /*0310*/ 	.word	0x000000ff
        /*0314*/ 	.word	0x00000108
        /*0318*/ 	.short	0x0100
        /*031a*/ 	.byte	0x04
	.zero		1


	//   ....[34]....
        /*031c*/ 	.word	0x00000e50
        /*0320*/ 	.word	0x000000ff
        /*0324*/ 	.word	0x00000110
        /*0328*/ 	.short	0x0100
        /*032a*/ 	.byte	0x04
	.zero		1


	//   ....[35]....
        /*032c*/ 	.word	0x00000e60
        /*0330*/ 	.word	0x000000ff
        /*0334*/ 	.word	0x00000120
        /*0338*/ 	.short	0x0100
        /*033a*/ 	.byte	0x04
	.zero		1


	//   ....[36]....
        /*033c*/ 	.word	0x00000e70
        /*0340*/ 	.word	0x000000ff
        /*0344*/ 	.word	0x00000118
        /*0348*/ 	.short	0x0100
        /*034a*/ 	.byte	0x04
	.zero		1


	//   ....[37]....
        /*034c*/ 	.word	0x00000e80
        /*0350*/ 	.word	0x000000ff
        /*0354*/ 	.word	0x00000128
        /*0358*/ 	.short	0x0100
        /*035a*/ 	.byte	0x04
	.zero		1


	//   ....[38]....
        /*035c*/ 	.word	0x00000f80
        /*0360*/ 	.word	0x000000ff
        /*0364*/ 	.word	0x00000130
        /*0368*/ 	.short	0x0100
        /*036a*/ 	.byte	0x06
	.zero		1


	//   ....[39]....
        /*036c*/ 	.word	0x00001c60
        /*0370*/ 	.word	0x00000000
        /*0374*/ 	.word	0x00000120
        /*0378*/ 	.short	0x010a
        /*037a*/ 	.byte	0xff
	.zero		1


	//   ....[40]....
        /*037c*/ 	.word	0x00001c80
        /*0380*/ 	.word	0x00000000
        /*0384*/ 	.word	0x00000110
        /*0388*/ 	.short	0x0101
        /*038a*/ 	.byte	0xff
	.zero		1


	//   ....[41]....
        /*038c*/ 	.word	0x00001d40
        /*0390*/ 	.word	0x000000ff
        /*0394*/ 	.word	0x00000048
        /*0398*/ 	.short	0x010a
        /*039a*/ 	.byte	0x04
	.zero		1


	//   ....[42]....
        /*039c*/ 	.word	0x00001e60
        /*03a0*/ 	.word	0x000000ff
        /*03a4*/ 	.word	0x00000048
        /*03a8*/ 	.short	0x010a
        /*03aa*/ 	.byte	0x05
	.zero		1


	//   ....[43]....
        /*03ac*/ 	.word	0x00001fd0
        /*03b0*/ 	.word	0x000000ff
        /*03b4*/ 	.word	0x00000048
        /*03b8*/ 	.short	0x010a
        /*03ba*/ 	.byte	0x06
	.zero		1


	//   ....[44]....
        /*03bc*/ 	.word	0x00002290
        /*03c0*/ 	.word	0x000000ff
        /*03c4*/ 	.word	0x000000c8
        /*03c8*/ 	.short	0x0101
        /*03ca*/ 	.byte	0x07
	.zero		1


	//   ....[45]....
        /*03cc*/ 	.word	0x000022b0
        /*03d0*/ 	.word	0x000000ff
        /*03d4*/ 	.word	0x00000048
        /*03d8*/ 	.short	0x010a
        /*03da*/ 	.byte	0x04
	.zero		1


	//   ....[46]....
        /*03dc*/ 	.word	0x00002330
        /*03e0*/ 	.word	0x000000ff
        /*03e4*/ 	.word	0x00000048
        /*03e8*/ 	.short	0x010a
        /*03ea*/ 	.byte	0x06
	.zero		1


	//   ....[47]....
        /*03ec*/ 	.word	0x00002470
        /*03f0*/ 	.word	0x000000ff
        /*03f4*/ 	.word	0x00000048
        /*03f8*/ 	.short	0x010a
        /*03fa*/ 	.byte	0x04
	.zero		1


	//   ....[48]....
        /*03fc*/ 	.word	0x00002770
        /*0400*/ 	.word	0x00000003
        /*0404*/ 	.word	0x000000d0
        /*0408*/ 	.short	0x010a
        /*040a*/ 	.byte	0xff
	.zero		1


	//   ....[49]....
        /*040c*/ 	.word	0x000028c0
        /*0410*/ 	.word	0x00000000
        /*0414*/ 	.word	0x00000000
        /*0418*/ 	.short	0x0101
        /*041a*/ 	.byte	0xff
	.zero		1


	//   ....[50]....
        /*041c*/ 	.word	0x00002e80
        /*0420*/ 	.word	0x000000ff
        /*0424*/ 	.word	0x00000000
        /*0428*/ 	.short	0x010a
        /*042a*/ 	.byte	0x04
	.zero		1


	//   ....[51]....
        /*042c*/ 	.word	0x00002f10
        /*0430*/ 	.word	0x000000ff
        /*0434*/ 	.word	0x00000000
        /*0438*/ 	.short	0x010a
        /*043a*/ 	.byte	0x05
	.zero		1


	//   ....[52]....
        /*043c*/ 	.word	0x00002fa0
        /*0440*/ 	.word	0x000000ff
        /*0444*/ 	.word	0x00000000
        /*0448*/ 	.short	0x010a
        /*044a*/ 	.byte	0x05
	.zero		1


	//   ....[53]....
        /*044c*/ 	.word	0x00003030
        /*0450*/ 	.word	0x000000ff
        /*0454*/ 	.word	0x00000000
        /*0458*/ 	.short	0x010a
        /*045a*/ 	.byte	0x05
	.zero		1


	//   ....[54]....
        /*045c*/ 	.word	0x000030c0
        /*0460*/ 	.word	0x000000ff
        /*0464*/ 	.word	0x00000000
        /*0468*/ 	.short	0x010a
        /*046a*/ 	.byte	0x05
	.zero		1


	//   ....[55]....
        /*046c*/ 	.word	0x00003150
        /*0470*/ 	.word	0x000000ff
        /*0474*/ 	.word	0x00000000
        /*0478*/ 	.short	0x010a
        /*047a*/ 	.byte	0x05
	.zero		1


	//   ....[56]....
        /*047c*/ 	.word	0x000031e0
        /*0480*/ 	.word	0x000000ff
        /*0484*/ 	.word	0x00000000
        /*0488*/ 	.short	0x010a
        /*048a*/ 	.byte	0x05
	.zero		1


	//   ....[57]....
        /*048c*/ 	.word	0x00003270
        /*0490*/ 	.word	0x000000ff
        /*0494*/ 	.word	0x00000000
        /*0498*/ 	.short	0x010a
        /*049a*/ 	.byte	0x05
	.zero		1


	//   ....[58]....
        /*049c*/ 	.word	0x00003310
        /*04a0*/ 	.word	0x00000000
        /*04a4*/ 	.word	0x00000000
        /*04a8*/ 	.short	0x010a
        /*04aa*/ 	.byte	0xff
	.zero		1


	//   ....[59]....
        /*04ac*/ 	.word	0x00003450
        /*04b0*/ 	.word	0x00000000
        /*04b4*/ 	.word	0x00000110
        /*04b8*/ 	.short	0x010a
        /*04ba*/ 	.byte	0xff
	.zero		1


	//   ....[60]....
        /*04bc*/ 	.word	0x000034c0
        /*04c0*/ 	.word	0x00000004
        /*04c4*/ 	.word	0x00000000
        /*04c8*/ 	.short	0x0101
        /*04ca*/ 	.byte	0xff
	.zero		1


	//   ....[61]....
        /*04cc*/ 	.word	0x000034e0
        /*04d0*/ 	.word	0x000000ff
        /*04d4*/ 	.word	0x000000e0
        /*04d8*/ 	.short	0x010a
        /*04da*/ 	.byte	0x04
	.zero		1


	//   ....[62]....
        /*04dc*/ 	.word	0x00003600
        /*04e0*/ 	.word	0x00000000
        /*04e4*/ 	.word	0x000000d0
        /*04e8*/ 	.short	0x010a
        /*04ea*/ 	.byte	0xff
	.zero		1


	//   ....[63]....
        /*04ec*/ 	.word	0x00003700
        /*04f0*/ 	.word	0x00000000
        /*04f4*/ 	.word	0x00000000
        /*04f8*/ 	.short	0x0101
        /*04fa*/ 	.byte	0xff
	.zero		1


	//   ....[64]....
        /*04fc*/ 	.word	0x00003790
        /*0500*/ 	.word	0x000000ff
        /*0504*/ 	.word	0x000000e0
        /*0508*/ 	.short	0x0106
        /*050a*/ 	.byte	0x04
	.zero		1


	//   ....[65]....
        /*050c*/ 	.word	0x000037b0
        /*0510*/ 	.word	0x000000ff
        /*0514*/ 	.word	0x000000e0
        /*0518*/ 	.short	0x010a
        /*051a*/ 	.byte	0x04
	.zero		1


	//   ....[66]....
        /*051c*/ 	.word	0x00003840
        /*0520*/ 	.word	0x000000ff
        /*0524*/ 	.word	0x000000e0
        /*0528*/ 	.short	0x0106
        /*052a*/ 	.byte	0x07
	.zero		1


	//   ....[67]....
        /*052c*/ 	.word	0x00003880
        /*0530*/ 	.word	0x00000000
        /*0534*/ 	.word	0x000000e0
        /*0538*/ 	.short	0x010a
        /*053a*/ 	.byte	0xff
	.zero		1


	//   ....[68]....
        /*053c*/ 	.word	0x00003ad0
        /*0540*/ 	.word	0x000000ff
        /*0544*/ 	.word	0x00000008
        /*0548*/ 	.short	0x010a
        /*054a*/ 	.byte	0x05
	.zero		1


	//   ....[69]....
        /*054c*/ 	.word	0x00003af0
        /*0550*/ 	.word	0x000000ff
        /*0554*/ 	.word	0x00000008
        /*0558*/ 	.short	0x010a
        /*055a*/ 	.byte	0x05
	.zero		1


	//   ....[70]....
        /*055c*/ 	.word	0x00003c80
        /*0560*/ 	.word	0x000000ff
        /*0564*/ 	.word	0x00000008
        /*0568*/ 	.short	0x010a
        /*056a*/ 	.byte	0x05
	.zero		1


	//   ....[71]....
        /*056c*/ 	.word	0x00003ca0
        /*0570*/ 	.word	0x000000ff
        /*0574*/ 	.word	0x00000008
        /*0578*/ 	.short	0x010a
        /*057a*/ 	.byte	0x05
	.zero		1


	//   ....[72]....
        /*057c*/ 	.word	0x00003d60
        /*0580*/ 	.word	0x000000ff
        /*0584*/ 	.word	0x00000000
        /*0588*/ 	.short	0x0101
        /*058a*/ 	.byte	0x04
	.zero		1


	//   ....[73]....
        /*058c*/ 	.word	0x000041f0
        /*0590*/ 	.word	0x00000002
        /*0594*/ 	.word	0x000000d0
        /*0598*/ 	.short	0x010a
        /*059a*/ 	.byte	0xff
	.zero		1


	//   ....[74]....
        /*059c*/ 	.word	0x00004310
        /*05a0*/ 	.word	0x00000000
        /*05a4*/ 	.word	0x00000000
        /*05a8*/ 	.short	0x0101
        /*05aa*/ 	.byte	0xff
	.zero		1


	//   ....[75]....
        /*05ac*/ 	.word	0x00004860
        /*05b0*/ 	.word	0x000000ff
        /*05b4*/ 	.word	0x00000000
        /*05b8*/ 	.short	0x010a
        /*05ba*/ 	.byte	0x04
	.zero		1


	//   ....[76]....
        /*05bc*/ 	.word	0x000048b0
        /*05c0*/ 	.word	0x000000ff
        /*05c4*/ 	.word	0x00000100
        /*05c8*/ 	.short	0x010a
        /*05ca*/ 	.byte	0x39
	.zero		1


	//   ....[77]....
        /*05cc*/ 	.word	0x00004ad0
        /*05d0*/ 	.word	0x000000ff
        /*05d4*/ 	.word	0x00000000
        /*05d8*/ 	.short	0x010a
        /*05da*/ 	.byte	0x07
	.zero		1


	//   ....[78]....
        /*05dc*/ 	.word	0x00004c00
        /*05e0*/ 	.word	0x000000ff
        /*05e4*/ 	.word	0x00000000
        /*05e8*/ 	.short	0x010a
        /*05ea*/ 	.byte	0x04
	.zero		1


	//   ....[79]....
        /*05ec*/ 	.word	0x00004f90
        /*05f0*/ 	.word	0x000000ff
        /*05f4*/ 	.word	0x00000000
        /*05f8*/ 	.short	0x010a
        /*05fa*/ 	.byte	0x04
	.zero		1


	//   ....[80]....
        /*05fc*/ 	.word	0x00005030
        /*0600*/ 	.word	0x00000000
        /*0604*/ 	.word	0x00000000
        /*0608*/ 	.short	0x010a
        /*060a*/ 	.byte	0xff
	.zero		1


	//   ....[81]....
        /*060c*/ 	.word	0x00005070
        /*0610*/ 	.word	0x00000000
        /*0614*/ 	.word	0x00000000
        /*0618*/ 	.short	0x010a
        /*061a*/ 	.byte	0xff
	.zero		1


	//   ....[82]....
        /*061c*/ 	.word	0x000050e0
        /*0620*/ 	.word	0x000000ff
        /*0624*/ 	.word	0x00000000
        /*0628*/ 	.short	0x0101
        /*062a*/ 	.byte	0x04
	.zero		1


	//   ....[83]....
        /*062c*/ 	.word	0x00005120
        /*0630*/ 	.word	0x000000ff
        /*0634*/ 	.word	0x00000130
        /*0638*/ 	.short	0x010a
        /*063a*/ 	.byte	0x1f
	.zero		1


	//   ....[84]....
        /*063c*/ 	.word	0x00005170
        /*0640*/ 	.word	0x000000ff
        /*0644*/ 	.word	0x00000000
        /*0648*/ 	.short	0x0101
        /*064a*/ 	.byte	0x04
	.zero		1


	//   ....[85]....
        /*064c*/ 	.word	0x000055e0
        /*0650*/ 	.word	0x0000000c
        /*0654*/ 	.word	0x000000d0
        /*0658*/ 	.short	0x010a
        /*065a*/ 	.byte	0xff
	.zero		1


	//   ....[86]....
        /*065c*/ 	.word	0x00005750
        /*0660*/ 	.word	0x00000000
        /*0664*/ 	.word	0x00000000
        /*0668*/ 	.short	0x0101
        /*066a*/ 	.byte	0xff
	.zero		1


	//   ....[87]....
        /*066c*/ 	.word	0x00005bd0
        /*0670*/ 	.word	0x000000ff
        /*0674*/ 	.word	0x000000c8
        /*0678*/ 	.short	0x010a
        /*067a*/ 	.byte	0x18
	.zero		1


	//   ....[88]....
        /*067c*/ 	.word	0x00005d90
        /*0680*/ 	.word	0x000000ff
        /*0684*/ 	.word	0x000000a8
        /*0688*/ 	.short	0x010a
        /*068a*/ 	.byte	0x04
	.zero		1


	//   ....[89]....
        /*068c*/ 	.word	0x00005f70
        /*0690*/ 	.word	0x000000ff
        /*0694*/ 	.word	0x00000090
        /*0698*/ 	.short	0x010b
        /*069a*/ 	.byte	0x04
	.zero		1


	//   ....[90]....
        /*069c*/ 	.word	0x00005f80
        /*06a0*/ 	.word	0x000000ff
        /*06a4*/ 	.word	0x00000000
        /*06a8*/ 	.short	0x0101
        /*06aa*/ 	.byte	0x14
	.zero		1


	//   ....[91]....
        /*06ac*/ 	.word	0x00005f90
        /*06b0*/ 	.word	0x000000ff
        /*06b4*/ 	.word	0x000000a8
        /*06b8*/ 	.short	0x010a
        /*06ba*/ 	.byte	0x05
	.zero		1


	//   ....[92]....
        /*06bc*/ 	.word	0x00006190
        /*06c0*/ 	.word	0x000000ff
        /*06c4*/ 	.word	0x00000090
        /*06c8*/ 	.short	0x010b
        /*06ca*/ 	.byte	0x05
	.zero		1


	//   ....[93]....
        /*06cc*/ 	.word	0x000061a0
        /*06d0*/ 	.word	0x000000ff
        /*06d4*/ 	.word	0x00000000
        /*06d8*/ 	.short	0x0101
        /*06da*/ 	.byte	0x04
	.zero		1


	//   ....[94]....
        /*06dc*/ 	.word	0x00006240
        /*06e0*/ 	.word	0x000000ff
        /*06e4*/ 	.word	0x00000000
        /*06e8*/ 	.short	0x010a
        /*06ea*/ 	.byte	0x04
	.zero		1


	//   ....[95]....
        /*06ec*/ 	.word	0x000062d0
        /*06f0*/ 	.word	0x000000ff
        /*06f4*/ 	.word	0x00000000
        /*06f8*/ 	.short	0x010a
        /*06fa*/ 	.byte	0x05
	.zero		1


	//   ....[96]....
        /*06fc*/ 	.word	0x00006370
        /*0700*/ 	.word	0x00000000
        /*0704*/ 	.word	0x00000000
        /*0708*/ 	.short	0x010a
        /*070a*/ 	.byte	0xff
	.zero		1


	//   ....[97]....
        /*070c*/ 	.word	0x000066c0
        /*0710*/ 	.word	0x00000003
        /*0714*/ 	.word	0x000000d0
        /*0718*/ 	.short	0x010a
        /*071a*/ 	.byte	0xff
	.zero		1


	//   ....[98]....
        /*071c*/ 	.word	0x00006840
        /*0720*/ 	.word	0x00000000
        /*0724*/ 	.word	0x00000000
        /*0728*/ 	.short	0x0101
        /*072a*/ 	.byte	0xff
	.zero		1


	//   ....[99]....
        /*072c*/ 	.word	0x00007410
        /*0730*/ 	.word	0x00000000
        /*0734*/ 	.word	0x00000090
        /*0738*/ 	.short	0x010a
        /*073a*/ 	.byte	0xff
	.zero		1


	//   ....[100]....
        /*073c*/ 	.word	0x00007480
        /*0740*/ 	.word	0x00000059
        /*0744*/ 	.word	0x000000f0
        /*0748*/ 	.short	0x010a
        /*074a*/ 	.byte	0xff
	.zero		1


	//   ....[101]....
        /*074c*/ 	.word	0x00007570
        /*0750*/ 	.word	0x00000000
        /*0754*/ 	.word	0x00000090
        /*0758*/ 	.short	0x010a
        /*075a*/ 	.byte	0xff
	.zero		1


	//   ....[102]....
        /*075c*/ 	.word	0x000076a0
        /*0760*/ 	.word	0x00000059
        /*0764*/ 	.word	0x000000f0
        /*0768*/ 	.short	0x010a
        /*076a*/ 	.byte	0xff
	.zero		1


	//   ....[103]....
        /*076c*/ 	.word	0x000081d0
        /*0770*/ 	.word	0x00000000
        /*0774*/ 	.word	0x00000000
        /*0778*/ 	.short	0x0101
        /*077a*/ 	.byte	0xff
	.zero		1


	//   ....[104]....
        /*077c*/ 	.word	0x000081e0
        /*0780*/ 	.word	0x00000003
        /*0784*/ 	.word	0x00000090
        /*0788*/ 	.short	0x010a
        /*078a*/ 	.byte	0xff
	.zero		1


	//   ....[105]....
        /*078c*/ 	.word	0x000082b0
        /*0790*/ 	.word	0x00000003
        /*0794*/ 	.word	0x00000090
        /*0798*/ 	.short	0x010a
        /*079a*/ 	.byte	0xff
	.zero		1


	//   ....[106]....
        /*079c*/ 	.word	0x00008730
        /*07a0*/ 	.word	0x00000059
        /*07a4*/ 	.word	0x00000000
        /*07a8*/ 	.short	0x0101
        /*07aa*/ 	.byte	0xff
	.zero		1


	//   ....[107]....
        /*07ac*/ 	.word	0x00008f50
        /*07b0*/ 	.word	0x00000002
        /*07b4*/ 	.word	0x00000000
        /*07b8*/ 	.short	0x0101
        /*07ba*/ 	.byte	0xff
	.zero		1


	//   ....[108]....
        /*07bc*/ 	.word	0x00009210
        /*07c0*/ 	.word	0x000000ff
        /*07c4*/ 	.word	0x00000000
        /*07c8*/ 	.short	0x0101
        /*07ca*/ 	.byte	0x04
	.zero		1


	//   ....[109]....
        /*07cc*/ 	.word	0x00009230
        /*07d0*/ 	.word	0x00000000
        /*07d4*/ 	.word	0x00000120
        /*07d8*/ 	.short	0x010a
        /*07da*/ 	.byte	0xff
	.zero		1


	//   ....[110]....
        /*07dc*/ 	.word	0x00009290
        /*07e0*/ 	.word	0x00000000
        /*07e4*/ 	.word	0x00000048
        /*07e8*/ 	.short	0x010a
        /*07ea*/ 	.byte	0xff
	.zero		1


	//   ....[111]....
        /*07ec*/ 	.word	0x000092f0
        /*07f0*/ 	.word	0x00000000
        /*07f4*/ 	.word	0x00000048
        /*07f8*/ 	.short	0x010a
        /*07fa*/ 	.byte	0xff
	.zero		1


	//   ....[112]....
        /*07fc*/ 	.word	0x00009340
        /*0800*/ 	.word	0x00000003
        /*0804*/ 	.word	0x000000d0
        /*0808*/ 	.short	0x010a
        /*080a*/ 	.byte	0xff
	.zero		1


	//   ....[113]....
        /*080c*/ 	.word	0x000093a0
        /*0810*/ 	.word	0x00000000
        /*0814*/ 	.word	0x00000000
        /*0818*/ 	.short	0x010a
        /*081a*/ 	.byte	0xff
	.zero		1


	//   ....[114]....
        /*081c*/ 	.word	0x00009400
        /*0820*/ 	.word	0x00000000
        /*0824*/ 	.word	0x00000000
        /*0828*/ 	.short	0x010a
        /*082a*/ 	.byte	0xff
	.zero		1


	//   ....[115]....
        /*082c*/ 	.word	0x00009460
        /*0830*/ 	.word	0x00000000
        /*0834*/ 	.word	0x00000000
        /*0838*/ 	.short	0x010a
        /*083a*/ 	.byte	0xff
	.zero		1


	//   ....[116]....
        /*083c*/ 	.word	0x000094c0
        /*0840*/ 	.word	0x00000000
        /*0844*/ 	.word	0x00000000
        /*0848*/ 	.short	0x010a
        /*084a*/ 	.byte	0xff
	.zero		1


	//   ....[117]....
        /*084c*/ 	.word	0x00009520
        /*0850*/ 	.word	0x00000000
        /*0854*/ 	.word	0x00000000
        /*0858*/ 	.short	0x010a
        /*085a*/ 	.byte	0xff
	.zero		1


	//   ....[118]....
        /*085c*/ 	.word	0x00009580
        /*0860*/ 	.word	0x00000000
        /*0864*/ 	.word	0x00000000
        /*0868*/ 	.short	0x010a
        /*086a*/ 	.byte	0xff
	.zero		1


	//   ....[119]....
        /*086c*/ 	.word	0x000095e0
        /*0870*/ 	.word	0x00000000
        /*0874*/ 	.word	0x00000000
        /*0878*/ 	.short	0x010a
        /*087a*/ 	.byte	0xff
	.zero		1


	//   ....[120]....
        /*087c*/ 	.word	0x00009640
        /*0880*/ 	.word	0x00000000
        /*0884*/ 	.word	0x00000000
        /*0888*/ 	.short	0x010a
        /*088a*/ 	.byte	0xff
	.zero		1


	//   ....[121]....
        /*088c*/ 	.word	0x00009690
        /*0890*/ 	.word	0x00000000
        /*0894*/ 	.word	0x00000110
        /*0898*/ 	.short	0x010a
        /*089a*/ 	.byte	0xff
	.zero		1


	//   ....[122]....
        /*089c*/ 	.word	0x000096f0
        /*08a0*/ 	.word	0x00000000
        /*08a4*/ 	.word	0x000000e0
        /*08a8*/ 	.short	0x010a
        /*08aa*/ 	.byte	0xff
	.zero		1


	//   ....[123]....
        /*08ac*/ 	.word	0x00009740
        /*08b0*/ 	.word	0x00000000
        /*08b4*/ 	.word	0x000000d0
        /*08b8*/ 	.short	0x010a
        /*08ba*/ 	.byte	0xff
	.zero		1


	//   ....[124]....
        /*08bc*/ 	.word	0x000097a0
        /*08c0*/ 	.word	0x00000000
        /*08c4*/ 	.word	0x000000e0
        /*08c8*/ 	.short	0x010a
        /*08ca*/ 	.byte	0xff
	.zero		1


	//   ....[125]....
        /*08cc*/ 	.word	0x00009800
        /*08d0*/ 	.word	0x00000005
        /*08d4*/ 	.word	0x00000008
        /*08d8*/ 	.short	0x010a
        /*08da*/ 	.byte	0xff
	.zero		1


	//   ....[126]....
        /*08dc*/ 	.word	0x000098f0
        /*08e0*/ 	.word	0x00000003
        /*08e4*/ 	.word	0x00000008
        /*08e8*/ 	.short	0x010a
        /*08ea*/ 	.byte	0xff
	.zero		1


	//   ....[127]....
        /*08ec*/ 	.word	0x00009940
        /*08f0*/ 	.word	0x00000002
        /*08f4*/ 	.word	0x000000d0
        /*08f8*/ 	.short	0x010a
        /*08fa*/ 	.byte	0xff
	.zero		1


	//   ....[128]....
        /*08fc*/ 	.word	0x000099a0
        /*0900*/ 	.word	0x00000000
        /*0904*/ 	.word	0x00000100
        /*0908*/ 	.short	0x010a
        /*090a*/ 	.byte	0xff
	.zero		1


	//   ....[129]....
        /*090c*/ 	.word	0x00009a00
        /*0910*/ 	.word	0x00000000
        /*0914*/ 	.word	0x00000000
        /*0918*/ 	.short	0x010a
        /*091a*/ 	.byte	0xff
	.zero		1


	//   ....[130]....
        /*091c*/ 	.word	0x00009a60
        /*0920*/ 	.word	0x00000000
        /*0924*/ 	.word	0x00000000
        /*0928*/ 	.short	0x010a
        /*092a*/ 	.byte	0xff
	.zero		1


	//   ....[131]....
        /*092c*/ 	.word	0x00009ac0
        /*0930*/ 	.word	0x00000000
        /*0934*/ 	.word	0x00000130
        /*0938*/ 	.short	0x010a
        /*093a*/ 	.byte	0xff
	.zero		1


	//   ....[132]....
        /*093c*/ 	.word	0x00009b10
        /*0940*/ 	.word	0x0000000c
        /*0944*/ 	.word	0x000000d0
        /*0948*/ 	.short	0x010a
        /*094a*/ 	.byte	0xff
	.zero		1


	//   ....[133]....
        /*094c*/ 	.word	0x00009b70
        /*0950*/ 	.word	0x00000000
        /*0954*/ 	.word	0x000000c8
        /*0958*/ 	.short	0x010a
        /*095a*/ 	.byte	0xff
	.zero		1


	//   ....[134]....
        /*095c*/ 	.word	0x00009bd0
        /*0960*/ 	.word	0x00000000
        /*0964*/ 	.word	0x000000a8
        /*0968*/ 	.short	0x010a
        /*096a*/ 	.byte	0xff
	.zero		1


	//   ....[135]....
        /*096c*/ 	.word	0x00009c30
        /*0970*/ 	.word	0x00000009
        /*0974*/ 	.word	0x000000a8
        /*0978*/ 	.short	0x010a
        /*097a*/ 	.byte	0xff
	.zero		1


	//   ....[136]....
        /*097c*/ 	.word	0x00009c90
        /*0980*/ 	.word	0x00000000
        /*0984*/ 	.word	0x00000000
        /*0988*/ 	.short	0x010a
        /*098a*/ 	.byte	0xff
	.zero		1


	//   ....[137]....
        /*098c*/ 	.word	0x00009cf0
        /*0990*/ 	.word	0x00000000
        /*0994*/ 	.word	0x00000000
        /*0998*/ 	.short	0x010a
        /*099a*/ 	.byte	0xff
	.zero		1


	//   ....[138]....
        /*099c*/ 	.word	0x00009d40
        /*09a0*/ 	.word	0x00000003
        /*09a4*/ 	.word	0x000000d0
        /*09a8*/ 	.short	0x010a
        /*09aa*/ 	.byte	0xff
	.zero		1


	//   ....[139]....
        /*09ac*/ 	.word	0x00009d90
        /*09b0*/ 	.word	0x00000000
        /*09b4*/ 	.word	0x00000090
        /*09b8*/ 	.short	0x010a
        /*09ba*/ 	.byte	0xff
	.zero		1


	//   ....[140]....
        /*09bc*/ 	.word	0x00009de0
        /*09c0*/ 	.word	0x00000059
        /*09c4*/ 	.word	0x000000f0
        /*09c8*/ 	.short	0x010a
        /*09ca*/ 	.byte	0xff
	.zero		1


	//   ....[141]....
        /*09cc*/ 	.word	0x00009e30
        /*09d0*/ 	.word	0x00000003
        /*09d4*/ 	.word	0x00000090
        /*09d8*/ 	.short	0x010a
        /*09da*/ 	.byte	0xff
	.zero		1


	//----- nvinfo : EIATTR_NUM_MBARRIERS
	.align		4
.L_47:
        /*09dc*/ 	.byte	0x03, 0x38
        /*09de*/ 	.short	0x0027


	//----- nvinfo : EIATTR_EXIT_INSTR_OFFSETS
	.align		4
        /*09e0*/ 	.byte	0x04, 0x1c
        /*09e2*/ 	.short	(.L_49 - .L_48)


	//   ....[0]....
.L_48:
        /*09e4*/ 	.word	0x00003340


	//   ....[1]....
        /*09e8*/ 	.word	0x00003850


	//   ....[2]....
        /*09ec*/ 	.word	0x000038b0


	//   ....[3]....
        /*09f0*/ 	.word	0x000053a0


	//   ....[4]....
        /*09f4*/ 	.word	0x000063a0


	//   ....[5]....
        /*09f8*/ 	.word	0x000063e0


	//   ....[6]....
        /*09fc*/ 	.word	0x000090f0


	//   ....[7]....
        /*0a00*/ 	.word	0x00009170


	//   ....[8]....
        /*0a04*/ 	.word	0x000091a0


	//   ....[9]....
        /*0a08*/ 	.word	0x00009220


	//----- nvinfo : EIATTR_MAX_THREADS
	.align		4
.L_49:
        /*0a0c*/ 	.byte	0x04, 0x05
        /*0a0e*/ 	.short	(.L_51 - .L_50)
.L_50:
        /*0a10*/ 	.word	0x00000100
        /*0a14*/ 	.word	0x00000001
        /*0a18*/ 	.word	0x00000001


	//----- nvinfo : EIATTR_CRS_STACK_SIZE
	.align		4
.L_51:
        /*0a1c*/ 	.byte	0x04, 0x1e
        /*0a1e*/ 	.short	(.L_53 - .L_52)
.L_52:
        /*0a20*/ 	.word	0x00000000


	//----- nvinfo : EIATTR_CBANK_PARAM_SIZE
	.align		4
.L_53:
        /*0a24*/ 	.byte	0x03, 0x19
        /*0a26*/ 	.short	0x0c00


	//----- nvinfo : EIATTR_PARAM_CBANK
	.align		4
        /*0a28*/ 	.byte	0x04, 0x0a
        /*0a2a*/ 	.short	(.L_55 - .L_54)
	.align		4
.L_54:
        /*0a2c*/ 	.word	index@(.nv.constant0._ZN7cutlass13device_kernelINS_4gemm6kernel13GemmUniversalIN4cute5tupleIJiiiiEEENS1_10collective13CollectiveMmaINS1_46MainloopSm100TmaUmmaWarpSpecializedBlockScaledILi9ELi2ELi2ENS5_IJNS4_1CILi2EEESB_NSA_ILi1EEEEEEEENS5_IJNSA_ILi256EEENSA_ILi64EEENSA_ILi128EEEEEENS5_IJNS_12float_e5m2_tENS_13float_ue8m0_tEEEENS5_IJNS5_IJlSC_lEEENS4_6LayoutINS5_IJNS5_IJNS5_IJNSA_ILi32EEENSA_ILi4EEEEEEiEEESR_NS5_IJSC_iEEEEEENS5_IJNS5_IJNS5_IJNSA_ILi16EEESP_EEEiEEENS5_IJNS5_IJNSA_ILi0EEESC_EEENSA_ILi512EEEEEENS5_IJSX_iEEEEEEEEEEESL_S14_NS4_8TiledMMAINS4_8MMA_AtomIJNS4_27SM100_MMA_MXF8F6F4_2x1SM_SSISJ_SJ_fSK_Li256ELi64ELNS4_4UMMA5MajorE0ELS19_0ELNS18_7ScaleInE0ELS1A_0EEEEEENSN_INS5_IJSC_SC_SC_EEENS5_IJSX_SX_SX_EEEEENS5_IJNS4_10UnderscoreES1G_S1G_EEEEENS5_IJNS4_28SM100_TMA_2SM_LOAD_MULTICASTES1J_EEENS5_IJNS4_14ComposedLayoutINS4_7SwizzleILi3ELi4ELi3EEENS4_18smem_ptr_flag_bitsILi8EEENSN_INS5_IJNSA_ILi8EEESH_EEENS5_IJSH_SC_EEEEEEENSN_INS5_IJNS5_IJNS5_IJSQ_SC_EEENS5_IJSO_SC_EEEEEESC_NS5_IJSP_SC_EEEEEENS5_IJNS5_IJNS5_IJSV_SZ_EEESY_EEESX_NS5_IJSC_SZ_EEEEEEEEEEEvNS4_8identityENS5_IJNS4_18SM100_TMA_2SM_LOADES1J_EEES25_vS26_EENS_8epilogue10collective18CollectiveEpilogueINS2A_23Sm100TmaWarpSpecializedILi3ELi2ELi32ELb1ELb0EEEJNS5_IJSH_SG_SH_EEENS5_IJNSN_ISH_SC_EENSN_ISO_SC_EEEEENS_10bfloat16_tESM_S2J_SM_NS2A_6fusion15FusionCallbacksIS2E_NS2K_17LinearCombinationIS2J_fS2J_fLNS_15FloatRoundStyleE2EEES2F_S2I_JEEENS4_5SM1004TMEM4LOAD26SM100_TMEM_LOAD_32dp32b32xENS4_13SM90_TMA_LOADENS1L_INS1M_ILi2ELi4ELi3EEENS1O_ILi16EEENSN_INS5_IJS1Q_SO_EEES1W_EEEENS4_39AutoVectorizingCopyWithAssumedAlignmentILi128EEENS4_14SM90_TMA_STOREES2Z_S31_S31_EEEvvEEEEvNT_6ParamsE)
        /*0a30*/ 	.short	0x0380
        /*0a32*/ 	.short	0x0c00


	//----- nvinfo : EIATTR_SW_WAR
	.align		4
.L_55:
        /*0a34*/ 	.byte	0x04, 0x36
        /*0a36*/ 	.short	(.L_57 - .L_56)
.L_56:
        /*0a38*/ 	.word	0x00000008
.L_57:


//--------------------- .nv.callgraph             --------------------------
	.section	.nv.callgraph,"",@"SHT_CUDA_CALLGRAPH"
	.align	4
	.sectionentsize	8
	.align		4
        /*0000*/ 	.word	0x00000000
	.align		4
        /*0004*/ 	.word	0xffffffff
	.align		4
        /*0008*/ 	.word	index@(_ZN7cutlass13device_kernelINS_4gemm6kernel13GemmUniversalIN4cute5tupleIJiiiiEEENS1_10collective13CollectiveMmaINS1_46MainloopSm100TmaUmmaWarpSpecializedBlockScaledILi9ELi2ELi2ENS5_IJNS4_1CILi2EEESB_NSA_ILi1EEEEEEEENS5_IJNSA_ILi256EEENSA_ILi64EEENSA_ILi128EEEEEENS5_IJNS_12float_e5m2_tENS_13float_ue8m0_tEEEENS5_IJNS5_IJlSC_lEEENS4_6LayoutINS5_IJNS5_IJNS5_IJNSA_ILi32EEENSA_ILi4EEEEEEiEEESR_NS5_IJSC_iEEEEEENS5_IJNS5_IJNS5_IJNSA_ILi16EEESP_EEEiEEENS5_IJNS5_IJNSA_ILi0EEESC_EEENSA_ILi512EEEEEENS5_IJSX_iEEEEEEEEEEESL_S14_NS4_8TiledMMAINS4_8MMA_AtomIJNS4_27SM100_MMA_MXF8F6F4_2x1SM_SSISJ_SJ_fSK_Li256ELi64ELNS4_4UMMA5MajorE0ELS19_0ELNS18_7ScaleInE0ELS1A_0EEEEEENSN_INS5_IJSC_SC_SC_EEENS5_IJSX_SX_SX_EEEEENS5_IJNS4_10UnderscoreES1G_S1G_EEEEENS5_IJNS4_28SM100_TMA_2SM_LOAD_MULTICASTES1J_EEENS5_IJNS4_14ComposedLayoutINS4_7SwizzleILi3ELi4ELi3EEENS4_18smem_ptr_flag_bitsILi8EEENSN_INS5_IJNSA_ILi8EEESH_EEENS5_IJSH_SC_EEEEEEENSN_INS5_IJNS5_IJNS5_IJSQ_SC_EEENS5_IJSO_SC_EEEEEESC_NS5_IJSP_SC_EEEEEENS5_IJNS5_IJNS5_IJSV_SZ_EEESY_EEESX_NS5_IJSC_SZ_EEEEEEEEEEEvNS4_8identityENS5_IJNS4_18SM100_TMA_2SM_LOADES1J_EEES25_vS26_EENS_8epilogue10collective18CollectiveEpilogueINS2A_23Sm100TmaWarpSpecializedILi3ELi2ELi32ELb1ELb0EEEJNS5_IJSH_SG_SH_EEENS5_IJNSN_ISH_SC_EENSN_ISO_SC_EEEEENS_10bfloat16_tESM_S2J_SM_NS2A_6fusion15FusionCallbacksIS2E_NS2K_17LinearCombinationIS2J_fS2J_fLNS_15FloatRoundStyleE2EEES2F_S2I_JEEENS4_5SM1004TMEM4LOAD26SM100_TMEM_LOAD_32dp32b32xENS4_13SM90_TMA_LOADENS1L_INS1M_ILi2ELi4ELi3EEENS1O_ILi16EEENSN_INS5_IJS1Q_SO_EEES1W_EEEENS4_39AutoVectorizingCopyWithAssumedAlignmentILi128EEENS4_14SM90_TMA_STOREES2Z_S31_S31_EEEvvEEEEvNT_6ParamsE)
	.align		4
        /*000c*/ 	.word	index@(__assertfail)
	.align		4
        /*0010*/ 	.word	0x00000000
	.align		4
        /*0014*/ 	.word	0xfffffffe
	.align		4
        /*0018*/ 	.word	0x00000000
	.align		4
        /*001c*/ 	.word	0xfffffffd
	.align		4
        /*0020*/ 	.word	0x00000000
	.align		4
        /*0024*/ 	.word	0xfffffffc


//--------------------- .nv.constant4             --------------------------
	.section	.nv.constant4,"a",@progbits
	.align	8
	.align		8
.nv.constant4:
        /*0000*/ 	.dword	__assertfail
	.align		8
        /*0008*/ 	.dword	__unnamed_1
	.align		8
        /*0010*/ 	.dword	__unnamed_2
	.align		8
        /*0018*/ 	.dword	_ZN40_INTERNAL_05e3a8aa_4_k_cu_8855c6d8_387384cuda3std3__45__cpo5beginE
	.align		8
        /*0020*/ 	.dword	_ZN40_INTERNAL_05e3a8aa_4_k_cu_8855c6d8_387384cuda3std3__45__cpo3endE
	.align		8
        /*0028*/ 	.dword	_ZN40_INTERNAL_05e3a8aa_4_k_cu_8855c6d8_387384cuda3std3__45__cpo6cbeginE
	.align		8
        /*0030*/ 	.dword	_ZN40_INTERNAL_05e3a8aa_4_k_cu_8855c6d8_387384cuda3std3__45__cpo4cendE
	.align		8
        /*0038*/ 	.dword	_ZN40_INTERNAL_05e3a8aa_4_k_cu_8855c6d8_387384cuda3std3__442_GLOBAL__N__05e3a8aa_4_k_cu_8855c6d8_387386ignoreE
	.align		8
        /*0040*/ 	.dword	_ZN40_INTERNAL_05e3a8aa_4_k_cu_8855c6d8_387384cuda3std3__419piecewise_constructE
	.align		8
        /*0048*/ 	.dword	_ZN40_INTERNAL_05e3a8aa_4_k_cu_8855c6d8_387384cuda3std3__48in_placeE
	.align		8
        /*0050*/ 	.dword	_ZN40_INTERNAL_05e3a8aa_4_k_cu_8855c6d8_387384cuda3std6ranges3__45__cpo4swapE
	.align		8
        /*0058*/ 	.dword	_ZN40_INTERNAL_05e3a8aa_4_k_cu_8855c6d8_387384cuda3std6ranges3__45__cpo9iter_moveE
	.align		8
        /*0060*/ 	.dword	_ZN40_INTERNAL_05e3a8aa_4_k_cu_8855c6d8_387384cute7productE
	.align		8
        /*0068*/ 	.dword	_ZN40_INTERNAL_05e3a8aa_4_k_cu_8855c6d8_387384cute1_E
	.align		8
        /*0070*/ 	.dword	$str$25
	.align		8
        /*0078*/ 	.dword	$str$26
	.align		8
        /*0080*/ 	.dword	$str$27
	.align		8
        /*0088*/ 	.dword	$str$28


//--------------------- .text._ZN7cutlass13device_kernelINS_4gemm6kernel13GemmUniversalIN4cute5tupleIJiiiiEEENS1_10collective13CollectiveMmaINS1_46MainloopSm100TmaUmmaWarpSpecializedBlockScaledILi9ELi2ELi2ENS5_IJNS4_1CILi2EEESB_NSA_ILi1EEEEEEEENS5_IJNSA_ILi256EEENSA_ILi64EEENSA_ILi128EEEEEENS5_IJNS_12float_e5m2_tENS_13float_ue8m0_tEEEENS5_IJNS5_IJlSC_lEEENS4_6LayoutINS5_IJNS5_IJNS5_IJNSA_ILi32EEENSA_ILi4EEEEEEiEEESR_NS5_IJSC_iEEEEEENS5_IJNS5_IJNS5_IJNSA_ILi16EEESP_EEEiEEENS5_IJNS5_IJNSA_ILi0EEESC_EEENSA_ILi512EEEEEENS5_IJSX_iEEEEEEEEEEESL_S14_NS4_8TiledMMAINS4_8MMA_AtomIJNS4_27SM100_MMA_MXF8F6F4_2x1SM_SSISJ_SJ_fSK_Li256ELi64ELNS4_4UMMA5MajorE0ELS19_0ELNS18_7ScaleInE0ELS1A_0EEEEEENSN_INS5_IJSC_SC_SC_EEENS5_IJSX_SX_SX_EEEEENS5_IJNS4_10UnderscoreES1G_S1G_EEEEENS5_IJNS4_28SM100_TMA_2SM_LOAD_MULTICASTES1J_EEENS5_IJNS4_14ComposedLayoutINS4_7SwizzleILi3ELi4ELi3EEENS4_18smem_ptr_flag_bitsILi8EEENSN_INS5_IJNSA_ILi8EEESH_EEENS5_IJSH_SC_EEEEEEENSN_INS5_IJNS5_IJNS5_IJSQ_SC_EEENS5_IJSO_SC_EEEEEESC_NS5_IJSP_SC_EEEEEENS5_IJNS5_IJNS5_IJSV_SZ_EEESY_EEESX_NS5_IJSC_SZ_EEEEEEEEEEEvNS4_8identityENS5_IJNS4_18SM100_TMA_2SM_LOADES1J_EEES25_vS26_EENS_8epilogue10collective18CollectiveEpilogueINS2A_23Sm100TmaWarpSpecializedILi3ELi2ELi32ELb1ELb0EEEJNS5_IJSH_SG_SH_EEENS5_IJNSN_ISH_SC_EENSN_ISO_SC_EEEEENS_10bfloat16_tESM_S2J_SM_NS2A_6fusion15FusionCallbacksIS2E_NS2K_17LinearCombinationIS2J_fS2J_fLNS_15FloatRoundStyleE2EEES2F_S2I_JEEENS4_5SM1004TMEM4LOAD26SM100_TMEM_LOAD_32dp32b32xENS4_13SM90_TMA_LOADENS1L_INS1M_ILi2ELi4ELi3EEENS1O_ILi16EEENSN_INS5_IJS1Q_SO_EEES1W_EEEENS4_39AutoVectorizingCopyWithAssumedAlignmentILi128EEENS4_14SM90_TMA_STOREES2Z_S31_S31_EEEvvEEEEvNT_6ParamsE --------------------------
	.section	.text._ZN7cutlass13device_kernelINS_4gemm6kernel13GemmUniversalIN4cute5tupleIJiiiiEEENS1_10collective13CollectiveMmaINS1_46MainloopSm100TmaUmmaWarpSpecializedBlockScaledILi9ELi2ELi2ENS5_IJNS4_1CILi2EEESB_NSA_ILi1EEEEEEEENS5_IJNSA_ILi256EEENSA_ILi64EEENSA_ILi128EEEEEENS5_IJNS_12float_e5m2_tENS_13float_ue8m0_tEEEENS5_IJNS5_IJlSC_lEEENS4_6LayoutINS5_IJNS5_IJNS5_IJNSA_ILi32EEENSA_ILi4EEEEEEiEEESR_NS5_IJSC_iEEEEEENS5_IJNS5_IJNS5_IJNSA_ILi16EEESP_EEEiEEENS5_IJNS5_IJNSA_ILi0EEESC_EEENSA_ILi512EEEEEENS5_IJSX_iEEEEEEEEEEESL_S14_NS4_8TiledMMAINS4_8MMA_AtomIJNS4_27SM100_MMA_MXF8F6F4_2x1SM_SSISJ_SJ_fSK_Li256ELi64ELNS4_4UMMA5MajorE0ELS19_0ELNS18_7ScaleInE0ELS1A_0EEEEEENSN_INS5_IJSC_SC_SC_EEENS5_IJSX_SX_SX_EEEEENS5_IJNS4_10UnderscoreES1G_S1G_EEEEENS5_IJNS4_28SM100_TMA_2SM_LOAD_MULTICASTES1J_EEENS5_IJNS4_14ComposedLayoutINS4_7SwizzleILi3ELi4ELi3EEENS4_18smem_ptr_flag_bitsILi8EEENSN_INS5_IJNSA_ILi8EEESH_EEENS5_IJSH_SC_EEEEEEENSN_INS5_IJNS5_IJNS5_IJSQ_SC_EEENS5_IJSO_SC_EEEEEESC_NS5_IJSP_SC_EEEEEENS5_IJNS5_IJNS5_IJSV_SZ_EEESY_EEESX_NS5_IJSC_SZ_EEEEEEEEEEEvNS4_8identityENS5_IJNS4_18SM100_TMA_2SM_LOADES1J_EEES25_vS26_EENS_8epilogue10collective18CollectiveEpilogueINS2A_23Sm100TmaWarpSpecializedILi3ELi2ELi32ELb1ELb0EEEJNS5_IJSH_SG_SH_EEENS5_IJNSN_ISH_SC_EENSN_ISO_SC_EEEEENS_10bfloat16_tESM_S2J_SM_NS2A_6fusion15FusionCallbacksIS2E_NS2K_17LinearCombinationIS2J_fS2J_fLNS_15FloatRoundStyleE2EEES2F_S2I_JEEENS4_5SM1004TMEM4LOAD26SM100_TMEM_LOAD_32dp32b32xENS4_13SM90_TMA_LOADENS1L_INS1M_ILi2ELi4ELi3EEENS1O_ILi16EEENSN_INS5_IJS1Q_SO_EEES1W_EEEENS4_39AutoVectorizingCopyWithAssumedAlignmentILi128EEENS4_14SM90_TMA_STOREES2Z_S31_S31_EEEvvEEEEvNT_6ParamsE,"ax",@progbits
	.align	128
.text._ZN7cutlass13device_kernelINS_4gemm6kernel13GemmUniversalIN4cute5tupleIJiiiiEEENS1_10collective13CollectiveMmaINS1_46MainloopSm100TmaUmmaWarpSpecializedBlockScaledILi9ELi2ELi2ENS5_IJNS4_1CILi2EEESB_NSA_ILi1EEEEEEEENS5_IJNSA_ILi256EEENSA_ILi64EEENSA_ILi128EEEEEENS5_IJNS_12float_e5m2_tENS_13float_ue8m0_tEEEENS5_IJNS5_IJlSC_lEEENS4_6LayoutINS5_IJNS5_IJNS5_IJNSA_ILi32EEENSA_ILi4EEEEEEiEEESR_NS5_IJSC_iEEEEEENS5_IJNS5_IJNS5_IJNSA_ILi16EEESP_EEEiEEENS5_IJNS5_IJNSA_ILi0EEESC_EEENSA_ILi512EEEEEENS5_IJSX_iEEEEEEEEEEESL_S14_NS4_8TiledMMAINS4_8MMA_AtomIJNS4_27SM100_MMA_MXF8F6F4_2x1SM_SSISJ_SJ_fSK_Li256ELi64ELNS4_4UMMA5MajorE0ELS19_0ELNS18_7ScaleInE0ELS1A_0EEEEEENSN_INS5_IJSC_SC_SC_EEENS5_IJSX_SX_SX_EEEEENS5_IJNS4_10UnderscoreES1G_S1G_EEEEENS5_IJNS4_28SM100_TMA_2SM_LOAD_MULTICASTES1J_EEENS5_IJNS4_14ComposedLayoutINS4_7SwizzleILi3ELi4ELi3EEENS4_18smem_ptr_flag_bitsILi8EEENSN_INS5_IJNSA_ILi8EEESH_EEENS5_IJSH_SC_EEEEEEENSN_INS5_IJNS5_IJNS5_IJSQ_SC_EEENS5_IJSO_SC_EEEEEESC_NS5_IJSP_SC_EEEEEENS5_IJNS5_IJNS5_IJSV_SZ_EEESY_EEESX_NS5_IJSC_SZ_EEEEEEEEEEEvNS4_8identityENS5_IJNS4_18SM100_TMA_2SM_LOADES1J_EEES25_vS26_EENS_8epilogue10collective18CollectiveEpilogueINS2A_23Sm100TmaWarpSpecializedILi3ELi2ELi32ELb1ELb0EEEJNS5_IJSH_SG_SH_EEENS5_IJNSN_ISH_SC_EENSN_ISO_SC_EEEEENS_10bfloat16_tESM_S2J_SM_NS2A_6fusion15FusionCallbacksIS2E_NS2K_17LinearCombinationIS2J_fS2J_fLNS_15FloatRoundStyleE2EEES2F_S2I_JEEENS4_5SM1004TMEM4LOAD26SM100_TMEM_LOAD_32dp32b32xENS4_13SM90_TMA_LOADENS1L_INS1M_ILi2ELi4ELi3EEENS1O_ILi16EEENSN_INS5_IJS1Q_SO_EEES1W_EEEENS4_39AutoVectorizingCopyWithAssumedAlignmentILi128EEENS4_14SM90_TMA_STOREES2Z_S31_S31_EEEvvEEEEvNT_6ParamsE:
        .type           _ZN7cutlass13device_kernelINS_4gemm6kernel13GemmUniversalIN4cute5tupleIJiiiiEEENS1_10collective13CollectiveMmaINS1_46MainloopSm100TmaUmmaWarpSpecializedBlockScaledILi9ELi2ELi2ENS5_IJNS4_1CILi2EEESB_NSA_ILi1EEEEEEEENS5_IJNSA_ILi256EEENSA_ILi64EEENSA_ILi128EEEEEENS5_IJNS_12float_e5m2_tENS_13float_ue8m0_tEEEENS5_IJNS5_IJlSC_lEEENS4_6LayoutINS5_IJNS5_IJNS5_IJNSA_ILi32EEENSA_ILi4EEEEEEiEEESR_NS5_IJSC_iEEEEEENS5_IJNS5_IJNS5_IJNSA_ILi16EEESP_EEEiEEENS5_IJNS5_IJNSA_ILi0EEESC_EEENSA_ILi512EEEEEENS5_IJSX_iEEEEEEEEEEESL_S14_NS4_8TiledMMAINS4_8MMA_AtomIJNS4_27SM100_MMA_MXF8F6F4_2x1SM_SSISJ_SJ_fSK_Li256ELi64ELNS4_4UMMA5MajorE0ELS19_0ELNS18_7ScaleInE0ELS1A_0EEEEEENSN_INS5_IJSC_SC_SC_EEENS5_IJSX_SX_SX_EEEEENS5_IJNS4_10UnderscoreES1G_S1G_EEEEENS5_IJNS4_28SM100_TMA_2SM_LOAD_MULTICASTES1J_EEENS5_IJNS4_14ComposedLayoutINS4_7SwizzleILi3ELi4ELi3EEENS4_18smem_ptr_flag_bitsILi8EEENSN_INS5_IJNSA_ILi8EEESH_EEENS5_IJSH_SC_EEEEEEENSN_INS5_IJNS5_IJNS5_IJSQ_SC_EEENS5_IJSO_SC_EEEEEESC_NS5_IJSP_SC_EEEEEENS5_IJNS5_IJNS5_IJSV_SZ_EEESY_EEESX_NS5_IJSC_SZ_EEEEEEEEEEEvNS4_8identityENS5_IJNS4_18SM100_TMA_2SM_LOADES1J_EEES25_vS26_EENS_8epilogue10collective18CollectiveEpilogueINS2A_23Sm100TmaWarpSpecializedILi3ELi2ELi32ELb1ELb0EEEJNS5_IJSH_SG_SH_EEENS5_IJNSN_ISH_SC_EENSN_ISO_SC_EEEEENS_10bfloat16_tESM_S2J_SM_NS2A_6fusion15FusionCallbacksIS2E_NS2K_17LinearCombinationIS2J_fS2J_fLNS_15FloatRoundStyleE2EEES2F_S2I_JEEENS4_5SM1004TMEM4LOAD26SM100_TMEM_LOAD_32dp32b32xENS4_13SM90_TMA_LOADENS1L_INS1M_ILi2ELi4ELi3EEENS1O_ILi16EEENSN_INS5_IJS1Q_SO_EEES1W_EEEENS4_39AutoVectorizingCopyWithAssumedAlignmentILi128EEENS4_14SM90_TMA_STOREES2Z_S31_S31_EEEvvEEEEvNT_6ParamsE,@function
        .size           _ZN7cutlass13device_kernelINS_4gemm6kernel13GemmUniversalIN4cute5tupleIJiiiiEEENS1_10collective13CollectiveMmaINS1_46MainloopSm100TmaUmmaWarpSpecializedBlockScaledILi9ELi2ELi2ENS5_IJNS4_1CILi2EEESB_NSA_ILi1EEEEEEEENS5_IJNSA_ILi256EEENSA_ILi64EEENSA_ILi128EEEEEENS5_IJNS_12float_e5m2_tENS_13float_ue8m0_tEEEENS5_IJNS5_IJlSC_lEEENS4_6LayoutINS5_IJNS5_IJNS5_IJNSA_ILi32EEENSA_ILi4EEEEEEiEEESR_NS5_IJSC_iEEEEEENS5_IJNS5_IJNS5_IJNSA_ILi16EEESP_EEEiEEENS5_IJNS5_IJNSA_ILi0EEESC_EEENSA_ILi512EEEEEENS5_IJSX_iEEEEEEEEEEESL_S14_NS4_8TiledMMAINS4_8MMA_AtomIJNS4_27SM100_MMA_MXF8F6F4_2x1SM_SSISJ_SJ_fSK_Li256ELi64ELNS4_4UMMA5MajorE0ELS19_0ELNS18_7ScaleInE0ELS1A_0EEEEEENSN_INS5_IJSC_SC_SC_EEENS5_IJSX_SX_SX_EEEEENS5_IJNS4_10UnderscoreES1G_S1G_EEEEENS5_IJNS4_28SM100_TMA_2SM_LOAD_MULTICASTES1J_EEENS5_IJNS4_14ComposedLayoutINS4_7SwizzleILi3ELi4ELi3EEENS4_18smem_ptr_flag_bitsILi8EEENSN_INS5_IJNSA_ILi8EEESH_EEENS5_IJSH_SC_EEEEEEENSN_INS5_IJNS5_IJNS5_IJSQ_SC_EEENS5_IJSO_SC_EEEEEESC_NS5_IJSP_SC_EEEEEENS5_IJNS5_IJNS5_IJSV_SZ_EEESY_EEESX_NS5_IJSC_SZ_EEEEEEEEEEEvNS4_8identityENS5_IJNS4_18SM100_TMA_2SM_LOADES1J_EEES25_vS26_EENS_8epilogue10collective18CollectiveEpilogueINS2A_23Sm100TmaWarpSpecializedILi3ELi2ELi32ELb1ELb0EEEJNS5_IJSH_SG_SH_EEENS5_IJNSN_ISH_SC_EENSN_ISO_SC_EEEEENS_10bfloat16_tESM_S2J_SM_NS2A_6fusion15FusionCallbacksIS2E_NS2K_17LinearCombinationIS2J_fS2J_fLNS_15FloatRoundStyleE2EEES2F_S2I_JEEENS4_5SM1004TMEM4LOAD26SM100_TMEM_LOAD_32dp32b32xENS4_13SM90_TMA_LOADENS1L_INS1M_ILi2ELi4ELi3EEENS1O_ILi16EEENSN_INS5_IJS1Q_SO_EEES1W_EEEENS4_39AutoVectorizingCopyWithAssumedAlignmentILi128EEENS4_14SM90_TMA_STOREES2Z_S31_S31_EEEvvEEEEvNT_6ParamsE,(.L_x_191 - _ZN7cutlass13device_kernelINS_4gemm6kernel13GemmUniversalIN4cute5tupleIJiiiiEEENS1_10collective13CollectiveMmaINS1_46MainloopSm100TmaUmmaWarpSpecializedBlockScaledILi9ELi2ELi2ENS5_IJNS4_1CILi2EEESB_NSA_ILi1EEEEEEEENS5_IJNSA_ILi256EEENSA_ILi64EEENSA_ILi128EEEEEENS5_IJNS_12float_e5m2_tENS_13float_ue8m0_tEEEENS5_IJNS5_IJlSC_lEEENS4_6LayoutINS5_IJNS5_IJNS5_IJNSA_ILi32EEENSA_ILi4EEEEEEiEEESR_NS5_IJSC_iEEEEEENS5_IJNS5_IJNS5_IJNSA_ILi16EEESP_EEEiEEENS5_IJNS5_IJNSA_ILi0EEESC_EEENSA_ILi512EEEEEENS5_IJSX_iEEEEEEEEEEESL_S14_NS4_8TiledMMAINS4_8MMA_AtomIJNS4_27SM100_MMA_MXF8F6F4_2x1SM_SSISJ_SJ_fSK_Li256ELi64ELNS4_4UMMA5MajorE0ELS19_0ELNS18_7ScaleInE0ELS1A_0EEEEEENSN_INS5_IJSC_SC_SC_EEENS5_IJSX_SX_SX_EEEEENS5_IJNS4_10UnderscoreES1G_S1G_EEEEENS5_IJNS4_28SM100_TMA_2SM_LOAD_MULTICASTES1J_EEENS5_IJNS4_14ComposedLayoutINS4_7SwizzleILi3ELi4ELi3EEENS4_18smem_ptr_flag_bitsILi8EEENSN_INS5_IJNSA_ILi8EEESH_EEENS5_IJSH_SC_EEEEEEENSN_INS5_IJNS5_IJNS5_IJSQ_SC_EEENS5_IJSO_SC_EEEEEESC_NS5_IJSP_SC_EEEEEENS5_IJNS5_IJNS5_IJSV_SZ_EEESY_EEESX_NS5_IJSC_SZ_EEEEEEEEEEEvNS4_8identityENS5_IJNS4_18SM100_TMA_2SM_LOADES1J_EEES25_vS26_EENS_8epilogue10collective18CollectiveEpilogueINS2A_23Sm100TmaWarpSpecializedILi3ELi2ELi32ELb1ELb0EEEJNS5_IJSH_SG_SH_EEENS5_IJNSN_ISH_SC_EENSN_ISO_SC_EEEEENS_10bfloat16_tESM_S2J_SM_NS2A_6fusion15FusionCallbacksIS2E_NS2K_17LinearCombinationIS2J_fS2J_fLNS_15FloatRoundStyleE2EEES2F_S2I_JEEENS4_5SM1004TMEM4LOAD26SM100_TMEM_LOAD_32dp32b32xENS4_13SM90_TMA_LOADENS1L_INS1M_ILi2ELi4ELi3EEENS1O_ILi16EEENSN_INS5_IJS1Q_SO_EEES1W_EEEENS4_39AutoVectorizingCopyWithAssumedAlignmentILi128EEENS4_14SM90_TMA_STOREES2Z_S31_S31_EEEvvEEEEvNT_6ParamsE)
        .other          _ZN7cutlass13device_kernelINS_4gemm6kernel13GemmUniversalIN4cute5tupleIJiiiiEEENS1_10collective13CollectiveMmaINS1_46MainloopSm100TmaUmmaWarpSpecializedBlockScaledILi9ELi2ELi2ENS5_IJNS4_1CILi2EEESB_NSA_ILi1EEEEEEEENS5_IJNSA_ILi256EEENSA_ILi64EEENSA_ILi128EEEEEENS5_IJNS_12float_e5m2_tENS_13float_ue8m0_tEEEENS5_IJNS5_IJlSC_lEEENS4_6LayoutINS5_IJNS5_IJNS5_IJNSA_ILi32EEENSA_ILi4EEEEEEiEEESR_NS5_IJSC_iEEEEEENS5_IJNS5_IJNS5_IJNSA_ILi16EEESP_EEEiEEENS5_IJNS5_IJNSA_ILi0EEESC_EEENSA_ILi512EEEEEENS5_IJSX_iEEEEEEEEEEESL_S14_NS4_8TiledMMAINS4_8MMA_AtomIJNS4_27SM100_MMA_MXF8F6F4_2x1SM_SSISJ_SJ_fSK_Li256ELi64ELNS4_4UMMA5MajorE0ELS19_0ELNS18_7ScaleInE0ELS1A_0EEEEEENSN_INS5_IJSC_SC_SC_EEENS5_IJSX_SX_SX_EEEEENS5_IJNS4_10UnderscoreES1G_S1G_EEEEENS5_IJNS4_28SM100_TMA_2SM_LOAD_MULTICASTES1J_EEENS5_IJNS4_14ComposedLayoutINS4_7SwizzleILi3ELi4ELi3EEENS4_18smem_ptr_flag_bitsILi8EEENSN_INS5_IJNSA_ILi8EEESH_EEENS5_IJSH_SC_EEEEEEENSN_INS5_IJNS5_IJNS5_IJSQ_SC_EEENS5_IJSO_SC_EEEEEESC_NS5_IJSP_SC_EEEEEENS5_IJNS5_IJNS5_IJSV_SZ_EEESY_EEESX_NS5_IJSC_SZ_EEEEEEEEEEEvNS4_8identityENS5_IJNS4_18SM100_TMA_2SM_LOADES1J_EEES25_vS26_EENS_8epilogue10collective18CollectiveEpilogueINS2A_23Sm100TmaWarpSpecializedILi3ELi2ELi32ELb1ELb0EEEJNS5_IJSH_SG_SH_EEENS5_IJNSN_ISH_SC_EENSN_ISO_SC_EEEEENS_10bfloat16_tESM_S2J_SM_NS2A_6fusion15FusionCallbacksIS2E_NS2K_17LinearCombinationIS2J_fS2J_fLNS_15FloatRoundStyleE2EEES2F_S2I_JEEENS4_5SM1004TMEM4LOAD26SM100_TMEM_LOAD_32dp32b32xENS4_13SM90_TMA_LOADENS1L_INS1M_ILi2ELi4ELi3EEENS1O_ILi16EEENSN_INS5_IJS1Q_SO_EEES1W_EEEENS4_39AutoVectorizingCopyWithAssumedAlignmentILi128EEENS4_14SM90_TMA_STOREES2Z_S31_S31_EEEvvEEEEvNT_6ParamsE,@"STO_CUDA_ENTRY STV_DEFAULT"
_ZN7cutlass13device_kernelINS_4gemm6kernel13GemmUniversalIN4cute5tupleIJiiiiEEENS1_10collective13CollectiveMmaINS1_46MainloopSm100TmaUmmaWarpSpecializedBlockScaledILi9ELi2ELi2ENS5_IJNS4_1CILi2EEESB_NSA_ILi1EEEEEEEENS5_IJNSA_ILi256EEENSA_ILi64EEENSA_ILi128EEEEEENS5_IJNS_12float_e5m2_tENS_13float_ue8m0_tEEEENS5_IJNS5_IJlSC_lEEENS4_6LayoutINS5_IJNS5_IJNS5_IJNSA_ILi32EEENSA_ILi4EEEEEEiEEESR_NS5_IJSC_iEEEEEENS5_IJNS5_IJNS5_IJNSA_ILi16EEESP_EEEiEEENS5_IJNS5_IJNSA_ILi0EEESC_EEENSA_ILi512EEEEEENS5_IJSX_iEEEEEEEEEEESL_S14_NS4_8TiledMMAINS4_8MMA_AtomIJNS4_27SM100_MMA_MXF8F6F4_2x1SM_SSISJ_SJ_fSK_Li256ELi64ELNS4_4UMMA5MajorE0ELS19_0ELNS18_7ScaleInE0ELS1A_0EEEEEENSN_INS5_IJSC_SC_SC_EEENS5_IJSX_SX_SX_EEEEENS5_IJNS4_10UnderscoreES1G_S1G_EEEEENS5_IJNS4_28SM100_TMA_2SM_LOAD_MULTICASTES1J_EEENS5_IJNS4_14ComposedLayoutINS4_7SwizzleILi3ELi4ELi3EEENS4_18smem_ptr_flag_bitsILi8EEENSN_INS5_IJNSA_ILi8EEESH_EEENS5_IJSH_SC_EEEEEEENSN_INS5_IJNS5_IJNS5_IJSQ_SC_EEENS5_IJSO_SC_EEEEEESC_NS5_IJSP_SC_EEEEEENS5_IJNS5_IJNS5_IJSV_SZ_EEESY_EEESX_NS5_IJSC_SZ_EEEEEEEEEEEvNS4_8identityENS5_IJNS4_18SM100_TMA_2SM_LOADES1J_EEES25_vS26_EENS_8epilogue10collective18CollectiveEpilogueINS2A_23Sm100TmaWarpSpecializedILi3ELi2ELi32ELb1ELb0EEEJNS5_IJSH_SG_SH_EEENS5_IJNSN_ISH_SC_EENSN_ISO_SC_EEEEENS_10bfloat16_tESM_S2J_SM_NS2A_6fusion15FusionCallbacksIS2E_NS2K_17LinearCombinationIS2J_fS2J_fLNS_15FloatRoundStyleE2EEES2F_S2I_JEEENS4_5SM1004TMEM4LOAD26SM100_TMEM_LOAD_32dp32b32xENS4_13SM90_TMA_LOADENS1L_INS1M_ILi2ELi4ELi3EEENS1O_ILi16EEENSN_INS5_IJS1Q_SO_EEES1W_EEEENS4_39AutoVectorizingCopyWithAssumedAlignmentILi128EEENS4_14SM90_TMA_STOREES2Z_S31_S31_EEEvvEEEEvNT_6ParamsE:
[----:B------:R-:W1:Y:S01]  /*0000*/  LDC R1, c[0x0][0x37c] ;  /* 0x0000df00ff017b82 */ /* 0x000e620000000800 */
[----:B------:R-:W2:Y:S01]  /*0010*/  S2R R92, SR_TID.X ;  /* 0x00000000005c7919 */ /* 0x000ea20000002100 */
[----:B------:R-:W3:Y:S06]  /*0020*/  LDCU.64 UR12, c[0x0][0xc90] ;  /* 0x00019200ff0c77ac */ /* 0x000eec0008000a00 */
[----:B------:R-:W4:Y:S01]  /*0030*/  S2UR UR4, SR_CgaCtaId ;  /* 0x00000000000479c3 */ /* 0x000f220000008800 */
[----:B------:R-:W-:Y:S02]  /*0040*/  PRMT R84, RZ, 0x7610, R84 ;  /* 0x00007610ff547816 */ /* 0x000fe40000000054 */
[----:B------:R-:W-:Y:S01]  /*0050*/  ELECT P1, URZ, PT ;  /* 0x0000000000ff782f */ /* 0x000fe20003820000 */
[----:B---3--:R-:W-:-:S04]  /*0060*/  UISETP.NE.U32.AND UP0, UPT, UR12, URZ, UPT ;  /* 0x000000ff0c00728c */ /* 0x008fc8000bf05070 */
[----:B------:R-:W-:Y:S02]  /*0070*/  UISETP.NE.AND.EX UP0, UPT, UR13, URZ, UPT, UP0 ;  /* 0x000000ff0d00728c */ /* 0x000fe4000bf05300 */
[----:B----4-:R-:W-:Y:S02]  /*0080*/  ULOP3.LUT UR71, UR4, 0x1, URZ, 0xc0, !UPT ;  /* 0x0000000104477892 */ /* 0x010fe4000f8ec0ff */
[----:B------:R-:W-:Y:S01]  /*0090*/  ULOP3.LUT UR70, UR4, 0x1, URZ, 0x3c, !UPT ;  /* 0x0000000104467892 */ /* 0x000fe2000f8e3cff */
[----:B--2---:R-:W-:-:S05]  /*00a0*/  SHF.R.U32.HI R85, RZ, 0x5, R92 ;  /* 0x00000005ff557819 */ /* 0x004fca000001165c */
[----:B------:R-:W2:Y:S02]  /*00b0*/  SHFL.IDX PT, R0, R85, RZ, 0x1f ;  /* 0x00001fff55007589 */ /* 0x000ea400000e0000 */
[----:B--2---:R-:W-:Y:S01]  /*00c0*/  R2UR UR22, R0 ;  /* 0x00000000001672ca */ /* 0x004fe200000e0000 */
[----:B-1----:R-:W-:-:S14]  /*00d0*/  BRA.U UP0, `(.L_x_0) ;  /* 0x0000000100307547 */ /* 0x002fdc000b800000 */
[----:B------:R-:W1:Y:S02]  /*00e0*/  LDCU.64 UR4, c[0x0][0xc88] ;  /* 0x00019100ff0477ac */ /* 0x000e640008000a00 */
[----:B-1----:R-:W-:-:S04]  /*00f0*/  UISETP.NE.U32.AND UP0, UPT, UR4, URZ, UPT ;  /* 0x000000ff0400728c */ /* 0x002fc8000bf05070 */
[----:B------:R-:W-:-:S09]  /*0100*/  UISETP.NE.AND.EX UP0, UPT, UR5, URZ, UPT, UP0 ;  /* 0x000000ff0500728c */ /* 0x000fd2000bf05300 */
[----:B------:R-:W-:Y:S05]  /*0110*/  BRA.U !UP0, `(.L_x_1) ;  /* 0x0000000108147547 */ /* 0x000fea000b800000 */
[----:B------:R-:W1:Y:S01]  /*0120*/  LDC.64 R2, c[0x0][0xc88] ;  /* 0x00032200ff027b82 */ /* 0x000e620000000a00 */
[----:B------:R-:W1:Y:S02]  /*0130*/  LDCU.64 UR4, c[0x0][0x358] ;  /* 0x00006b00ff0477ac */ /* 0x000e640008000a00 */
[----:B-1----:R1:W5:Y:S01]  /*0140*/  LDG.E R41, desc[UR4][R2.64] ;  /* 0x0000000402297981 */ /* 0x002362000c1e1900 */
[----:B------:R-:W-:Y:S01]  /*0150*/  HFMA2 R84, -RZ, RZ, 0, 5.9604644775390625e-08 ;  /* 0x00000001ff547431 */ /* 0x000fe200000001ff */
[----:B------:R-:W-:Y:S05]  /*0160*/  BRA `(.L_x_0) ;  /* 0x00000000000c7947 */ /* 0x000fea0003800000 */
.L_x_1:
[----:B------:R-:W1:Y:S01]  /*0170*/  LDCU UR4, c[0x0][0xc80] ;  /* 0x00019000ff0477ac */ /* 0x000e620008000800 */
[----:B------:R-:W-:Y:S01]  /*0180*/  HFMA2 R84, -RZ, RZ, 0, 5.9604644775390625e-08 ;  /* 0x00000001ff547431 */ /* 0x000fe200000001ff */
[----:B-1----:R-:W-:-:S07]  /*0190*/  MOV R41, UR4 ;  /* 0x0000000400297c02 */ /* 0x002fce0008000f00 */
.L_x_0:
[----:B------:R-:W2:Y:S02]  /*01a0*/  LDCU.64 UR4, c[0x0][0xcb0] ;  /* 0x00019600ff0477ac */ /* 0x000ea40008000a00 */
[----:B--2---:R-:W-:-:S04]  /*01b0*/  UISETP.NE.U32.AND UP0, UPT, UR4, URZ, UPT ;  /* 0x000000ff0400728c */ /* 0x004fc8000bf05070 */
[----:B------:R-:W-:-:S09]  /*01c0*/  UISETP.NE.AND.EX UP0, UPT, UR5, URZ, UPT, UP0 ;  /* 0x000000ff0500728c */ /* 0x000fd2000bf05300 */
[----:B------:R-:W-:Y:S05]  /*01d0*/  BRA.U UP0, `(.L_x_2) ;  /* 0x0000000100287547 */ /* 0x000fea000b800000 */
[----:B------:R-:W2:Y:S02]  /*01e0*/  LDCU.64 UR4, c[0x0][0xca8] ;  /* 0x00019500ff0477ac */ /* 0x000ea40008000a00 */
[----:B--2---:R-:W-:-:S04]  /*01f0*/  UISETP.NE.U32.AND UP0, UPT, UR4, URZ, UPT ;  /* 0x000000ff0400728c */ /* 0x004fc8000bf05070 */
[----:B------:R-:W-:-:S09]  /*0200*/  UISETP.NE.AND.EX UP0, UPT, UR5, URZ, UPT, UP0 ;  /* 0x000000ff0500728c */ /* 0x000fd2000bf05300 */
[----:B------:R-:W-:Y:S05]  /*0210*/  BRA.U !UP0, `(.L_x_3) ;  /* 0x0000000108107547 */ /* 0x000fea000b800000 */
[----:B------:R-:W2:Y:S01]  /*0220*/  LDC.64 R38, c[0x0][0xca8] ;  /* 0x00032a00ff267b82 */ /* 0x000ea20000000a00 */
[----:B------:R-:W2:Y:S02]  /*0230*/  LDCU.64 UR4, c[0x0][0x358] ;  /* 0x00006b00ff0477ac */ /* 0x000ea40008000a00 */
[----:B--2---:R2:W5:Y:S01]  /*0240*/  LDG.E R38, desc[UR4][R38.64] ;  /* 0x0000000426267981 */ /* 0x004562000c1e1900 */
[----:B------:R-:W-:Y:S05]  /*0250*/  BRA `(.L_x_2) ;  /* 0x0000000000087947 */ /* 0x000fea0003800000 */
.L_x_3:
[----:B------:R-:W2:Y:S02]  /*0260*/  LDCU UR4, c[0x0][0xca0] ;  /* 0x00019400ff0477ac */ /* 0x000ea40008000800 */
[----:B--2---:R-:W-:Y:S02]  /*0270*/  MOV R38, UR4 ;  /* 0x0000000400267c02 */ /* 0x004fe40008000f00 */
.L_x_2:
[----:B------:R-:W-:Y:S01]  /*0280*/  IMAD.U32 R0, RZ, RZ, UR22 ;  /* 0x00000016ff007e24 */ /* 0x000fe2000f8e00ff */
[----:B------:R-:W-:Y:S04]  /*0290*/  BSSY.RECONVERGENT B0, `(.L_x_4) ;  /* 0x0000012000007945 */ /* 0x000fe80003800200 */
[C---:B------:R-:W-:Y:S02]  /*02a0*/  ISETP.NE.OR P2, PT, R0.reuse, 0x1, !P1 ;  /* 0x000000010000780c */ /* 0x040fe40004f45670 */
[----:B------:R-:W-:-:S11]  /*02b0*/  ISETP.NE.OR P0, PT, R0, 0x3, !P1 ;  /* 0x000000030000780c */ /* 0x000fd60004f05670 */
[----:B------:R-:W-:Y:S05]  /*02c0*/  @P2 BRA `(.L_x_5) ;  /* 0x0000000000382947 */ /* 0x000fea0003800000 */
[----:B------:R-:W3:Y:S02]  /*02d0*/  LDCU.64 UR4, c[0x0][0x348] ;  /* 0x00006900ff0477ac */ /* 0x000ee40008000a00 */
[----:B---3--:R-:W-:Y:S02]  /*02e0*/  UIADD3 UR10, UP3, UPT, UR4, 0x80, URZ ;  /* 0x00000080040a7890 */ /* 0x008fe4000ff7e0ff */
[----:B------:R-:W-:Y:S02]  /*02f0*/  UIADD3 UR8, UP2, UPT, UR4, 0x180, URZ ;  /* 0x0000018004087890 */ /* 0x000fe4000ff5e0ff */
[----:B------:R-:W-:Y:S02]  /*0300*/  UIADD3 UR6, UP1, UPT, UR4, 0x280, URZ ;  /* 0x0000028004067890 */ /* 0x000fe4000ff3e0ff */
[----:B------:R-:W-:Y:S02]  /*0310*/  UIADD3 UR4, UP0, UPT, UR4, 0x380, URZ ;  /* 0x0000038004047890 */ /* 0x000fe4000ff1e0ff */
[----:B------:R-:W-:-:S02]  /*0320*/  UIADD3.X UR11, UPT, UPT, URZ, UR5, URZ, UP3, !UPT ;  /* 0x00000005ff0b7290 */ /* 0x000fc40009ffe4ff */
[----:B------:R-:W-:Y:S02]  /*0330*/  UIADD3.X UR9, UPT, UPT, URZ, UR5, URZ, UP2, !UPT ;  /* 0x00000005ff097290 */ /* 0x000fe400097fe4ff */
[----:B------:R-:W-:Y:S02]  /*0340*/  UIADD3.X UR7, UPT, UPT, URZ, UR5, URZ, UP1, !UPT ;  /* 0x00000005ff077290 */ /* 0x000fe40008ffe4ff */
[----:B------:R-:W-:-:S03]  /*0350*/  UIADD3.X UR5, UPT, UPT, URZ, UR5, URZ, UP0, !UPT ;  /* 0x00000005ff057290 */ /* 0x000fc600087fe4ff */
[----:B------:R3:W-:Y:S02]  /*0360*/  UTMACCTL.PF [UR10] ;  /* 0x000000000a0079b9 */ /* 0x0007e40008040000 */
[----:B------:R3:W-:Y:S02]  /*0370*/  UTMACCTL.PF [UR8] ;  /* 0x00000000080079b9 */ /* 0x0007e40008040000 */
[----:B------:R3:W-:Y:S02]  /*0380*/  UTMACCTL.PF [UR6] ;  /* 0x00000000060079b9 */ /* 0x0007e40008040000 */
[----:B------:R3:W-:Y:S02]  /*0390*/  UTMACCTL.PF [UR4] ;  /* 0x00000000040079b9 */ /* 0x0007e40008040000 */
[----:B---3--:R-:W-:Y:S01]  /*03a0*/  NOP ;  /* 0x0000000000007918 */ /* 0x008fe20000000000 */
.L_x_5:
[----:B------:R-:W-:Y:S05]  /*03b0*/  BSYNC.RECONVERGENT B0 ;  /* 0x0000000000007941 */ /* 0x000fea0003800200 */
.L_x_4:
[----:B------:R-:W-:Y:S04]  /*03c0*/  BSSY.RECONVERGENT B0, `(.L_x_6) ;  /* 0x000000a000007945 */ /* 0x000fe80003800200 */
[----:B------:R-:W-:Y:S05]  /*03d0*/  @P0 BRA `(.L_x_7) ;  /* 0x0000000000200947 */ /* 0x000fea0003800000 */
[----:B------:R-:W3:Y:S02]  /*03e0*/  LDCU.64 UR4, c[0x0][0x348] ;  /* 0x00006900ff0477ac */ /* 0x000ee40008000a00 */
[----:B---3--:R-:W-:Y:S02]  /*03f0*/  UIADD3 UR6, UP1, UPT, UR4, 0x980, URZ ;  /* 0x0000098004067890 */ /* 0x008fe4000ff3e0ff */
[----:B------:R-:W-:Y:S02]  /*0400*/  UIADD3 UR4, UP0, UPT, UR4, 0xa80, URZ ;  /* 0x00000a8004047890 */ /* 0x000fe4000ff1e0ff */
[----:B------:R-:W-:Y:S02]  /*0410*/  UIADD3.X UR7, UPT, UPT, URZ, UR5, URZ, UP1, !UPT ;  /* 0x00000005ff077290 */ /* 0x000fe40008ffe4ff */
[----:B------:R-:W-:-:S07]  /*0420*/  UIADD3.X UR5, UPT, UPT, URZ, UR5, URZ, UP0, !UPT ;  /* 0x00000005ff057290 */ /* 0x000fce00087fe4ff */
[----:B------:R3:W-:Y:S02]  /*0430*/  UTMACCTL.PF [UR6] ;  /* 0x00000000060079b9 */ /* 0x0007e40008040000 */
[----:B------:R3:W-:Y:S02]  /*0440*/  UTMACCTL.PF [UR4] ;  /* 0x00000000040079b9 */ /* 0x0007e40008040000 */
[----:B---3--:R-:W-:Y:S01]  /*0450*/  NOP ;  /* 0x0000000000007918 */ /* 0x008fe20000000000 */
.L_x_7:
[----:B------:R-:W-:Y:S05]  /*0460*/  BSYNC.RECONVERGENT B0 ;  /* 0x0000000000007941 */ /* 0x000fea0003800200 */
.L_x_6:
[----:B------:R-:W3:Y:S01]  /*0470*/  LDCU.64 UR4, c[0x0][0xc88] ;  /* 0x00019100ff0477ac */ /* 0x000ee20008000a00 */
[----:B------:R-:W-:Y:S02]  /*0480*/  UISETP.EQ.U32.AND UP1, UPT, UR12, URZ, UPT ;  /* 0x000000ff0c00728c */ /* 0x000fe4000bf22070 */
[----:B------:R-:W-:Y:S02]  /*0490*/  UPLOP3.LUT UP3, UPT, UPT, UPT, UPT, 0x80, 0x8 ;  /* 0x000000000008789c */ /* 0x000fe40003f6f070 */
[----:B---3--:R-:W-:-:S04]  /*04a0*/  UISETP.NE.U32.AND UP0, UPT, UR4, URZ, UPT ;  /* 0x000000ff0400728c */ /* 0x008fc8000bf05070 */
[----:B------:R-:W-:-:S04]  /*04b0*/  UISETP.NE.AND.EX UP0, UPT, UR5, URZ, UPT, UP0 ;  /* 0x000000ff0500728c */ /* 0x000fc8000bf05300 */
[----:B------:R-:W-:-:S04]  /*04c0*/  UISETP.EQ.OR.EX UP2, UPT, UR13, URZ, !UP0, UP1 ;  /* 0x000000ff0d00728c */ /* 0x000fc8000c742710 */
[----:B------:R-:W-:-:S06]  /*04d0*/  UP2UR UR4, UPR, URZ, 0x4 ;  /* 0x00000004ff047883 */ /* 0x000fcc0008000000 */
[----:B------:R-:W-:Y:S01]  /*04e0*/  MOV R88, UR4 ;  /* 0x0000000400587c02 */ /* 0x000fe20008000f00 */
[----:B------:R-:W-:Y:S06]  /*04f0*/  BRA.U !UP2, `(.L_x_8) ;  /* 0x000000010a207547 */ /* 0x000fec000b800000 */
[----:B------:R-:W-:Y:S01]  /*0500*/  UISETP.NE.U32.AND UP1, UPT, UR12, URZ, UPT ;  /* 0x000000ff0c00728c */ /* 0x000fe2000bf25070 */
[----:B-----5:R-:W-:Y:S01]  /*0510*/  FSETP.NEU.AND P0, PT, R41, RZ, PT ;  /* 0x000000ff2900720b */ /* 0x020fe20003f0d000 */
[----:B------:R-:W-:Y:S02]  /*0520*/  USEL UR4, URZ, 0xffffffff, UP0 ;  /* 0xffffffffff047887 */ /* 0x000fe40008000000 */
[----:B------:R-:W-:-:S10]  /*0530*/  UISETP.NE.AND.EX UP1, UPT, UR13, URZ, UPT, UP1 ;  /* 0x000000ff0d00728c */ /* 0x000fd4000bf25310 */
[----:B------:R-:W-:Y:S01]  /*0540*/  VOTEU.ANY UP0, P0 ;  /* 0x0000000000ff7886 */ /* 0x000fe20000000100 */
[----:B------:R-:W-:-:S04]  /*0550*/  @!UP1 USEL UR4, URZ, 0xffffffff, UP0 ;  /* 0xffffffffff049887 */ /* 0x000fc80008000000 */
[----:B------:R-:W-:-:S04]  /*0560*/  ULOP3.LUT UR4, UR4, 0x1, URZ, 0xc0, !UPT ;  /* 0x0000000104047892 */ /* 0x000fc8000f8ec0ff */
[----:B------:R-:W-:-:S11]  /*0570*/  UISETP.NE.U32.AND UP3, UPT, UR4, 0x1, UPT ;  /* 0x000000010400788c */ /* 0x000fd6000bf65070 */
.L_x_8:
[----:B------:R-:W3:Y:S01]  /*0580*/  SHFL.IDX PT, R0, R85, RZ, 0x1f ;  /* 0x00001fff55007589 */ /* 0x000ee200000e0000 */
[----:B------:R-:W-:-:S04]  /*0590*/  UISETP.NE.AND UP0, UPT, UR22, 0x2, UPT ;  /* 0x000000021600788c */ /* 0x000fc8000bf05270 */
[----:B------:R-:W-:Y:S02]  /*05a0*/  UISETP.EQ.AND UP1, UPT, UR71, URZ, !UP0 ;  /* 0x000000ff4700728c */ /* 0x000fe4000c722270 */
[----:B------:R-:W-:-:S04]  /*05b0*/  USEL UR37, URZ, 0x1, UP0 ;  /* 0x00000001ff257887 */ /* 0x000fc80008000000 */
[----:B------:R-:W-:Y:S02]  /*05c0*/  PLOP3.LUT P4, PT, P1, PT, UP1, 0x80, 0x8 ;  /* 0x000000000008781c */ /* 0x000fe40000f8f018 */
[----:B---3--:R-:W-:-:S13]  /*05d0*/  ISETP.NE.AND P0, PT, R0, RZ, PT ;  /* 0x000000ff0000720c */ /* 0x008fda0003f05270 */
[----:B------:R-:W-:Y:S05]  /*05e0*/  @P0 BRA `(.L_x_9) ;  /* 0x00000000008c0947 */ /* 0x000fea0003800000 */
[----:B------:R-:W-:Y:S01]  /*05f0*/  ELECT P0, URZ, PT ;  /* 0x0000000000ff782f */ /* 0x000fe20003800000 */
[----:B------:R-:W-:-:S12]  /*0600*/  BSSY.RECONVERGENT B0, `(.L_x_9) ;  /* 0x0000021000007945 */ /* 0x000fd80003800200 */
[----:B------:R-:W-:Y:S05]  /*0610*/  @!P0 BRA `(.L_x_10) ;  /* 0x00000000007c8947 */ /* 0x000fea0003800000 */
[----:B------:R-:W3:Y:S01]  /*0620*/  S2UR UR5, SR_CgaCtaId ;  /* 0x00000000000579c3 */ /* 0x000ee20000008800 */
[----:B------:R-:W-:Y:S01]  /*0630*/  UMOV UR4, 0x400 ;  /* 0x0000040000047882 */ /* 0x000fe20000000000 */
[----:B------:R-:W-:Y:S01]  /*0640*/  UMOV UR8, 0x1 ;  /* 0x0000000100087882 */ /* 0x000fe20000000000 */
[----:B------:R-:W-:Y:S01]  /*0650*/  UMOV UR6, 0x2 ;  /* 0x0000000200067882 */ /* 0x000fe20000000000 */
[----:B------:R-:W-:-:S04]  /*0660*/  UIADD3 UR8, UPT, UPT, -UR8, 0x100000, URZ ;  /* 0x0010000008087890 */ /* 0x000fc8000fffe1ff */
[----:B------:R-:W-:Y:S02]  /*0670*/  USHF.L.U32 UR9, UR8, 0xb, URZ ;  /* 0x0000000b08097899 */ /* 0x000fe400080006ff */
[----:B------:R-:W-:Y:S02]  /*0680*/  USHF.L.U32 UR8, UR8, 0x1, URZ ;  /* 0x0000000108087899 */ /* 0x000fe400080006ff */
[----:B------:R-:W-:-:S04]  /*0690*/  UIADD3 UR6, UPT, UPT, -UR6, 0x100000, URZ ;  /* 0x0010000006067890 */ /* 0x000fc8000fffe1ff */
[----:B------:R-:W-:Y:S02]  /*06a0*/  USHF.L.U32 UR7, UR6, 0xb, URZ ;  /* 0x0000000b06077899 */ /* 0x000fe400080006ff */
[----:B------:R-:W-:Y:S02]  /*06b0*/  USHF.L.U32 UR6, UR6, 0x1, URZ ;  /* 0x0000000106067899 */ /* 0x000fe400080006ff */
[----:B---3--:R-:W-:Y:S01]  /*06c0*/  ULEA UR4, UR5, UR4, 0x18 ;  /* 0x0000000405047291 */ /* 0x008fe2000f8ec0ff */
[----:B------:R-:W3:Y:S11]  /*06d0*/  FENCE.VIEW.ASYNC.S ;  /* 0x00000000000073c6 */ /* 0x000ef60000000000 */
[----:B---3--:R3:W4:Y:S01]  /*06e0*/  SYNCS.EXCH.64 URZ, [UR4], UR8 ;  /* 0x0000000804ff75b2 */ /* 0x0087220008000100 */
[----:B------:R3:W1:Y:S01]  /*06f0*/  SYNCS.EXCH.64 URZ, [UR4+0x48], UR6 ;  /* 0x0000480604ff75b2 */ /* 0x0006620008000100 */
        /* <DEDUP_REMOVED lines=15> */
[----:B------:R3:W1:Y:S02]  /*07f0*/  SYNCS.EXCH.64 URZ, [UR4+0x88], UR6 ;  /* 0x0000880604ff75b2 */ /* 0x0006640008000100 */
[----:B---3--:R-:W-:Y:S01]  /*0800*/  NOP ;  /* 0x0000000000007918 */ /* 0x008fe20000000000 */
.L_x_10:
[----:B------:R-:W-:Y:S05]  /*0810*/  BSYNC.RECONVERGENT B0 ;  /* 0x0000000000007941 */ /* 0x000fea0003800200 */
.L_x_9:
[----:B------:R-:W3:Y:S01]  /*0820*/  SHFL.IDX PT, R0, R85, RZ, 0x1f ;  /* 0x00001fff55007589 */ /* 0x000ee200000e0000 */
[----:B------:R-:W-:Y:S01]  /*0830*/  NOP ;  /* 0x0000000000007918 */ /* 0x000fe20000000000 */
[----:B---3--:R-:W-:-:S13]  /*0840*/  ISETP.NE.AND P0, PT, R0, 0x1, PT ;  /* 0x000000010000780c */ /* 0x008fda0003f05270 */
[----:B------:R-:W-:Y:S05]  /*0850*/  @P0 BRA `(.L_x_11) ;  /* 0x0000000000500947 */ /* 0x000fea0003800000 */
        /* <DEDUP_REMOVED lines=9> */
[----:B------:R-:W-:Y:S01]  /*08f0*/  USHF.L.U32 UR6, UR6, 0x1, URZ ;  /* 0x0000000106067899 */ /* 0x000fe200080006ff */
[----:B------:R-:W-:Y:S01]  /*0900*/  ELECT P0, URZ, PT ;  /* 0x0000000000ff782f */ /* 0x000fe20003800000 */
[----:B---3--:R-:W-:Y:S01]  /*0910*/  ULEA UR4, UR5, UR4, 0x18 ;  /* 0x0000000405047291 */ /* 0x008fe2000f8ec0ff */
[----:B------:R-:W3:Y:S11]  /*0920*/  FENCE.VIEW.ASYNC.S ;  /* 0x00000000000073c6 */ /* 0x000ef60000000000 */
[----:B---3--:R3:W1:Y:S01]  /*0930*/  SYNCS.EXCH.64 URZ, [UR4+0x90], UR8 ;  /* 0x0000900804ff75b2 */ /* 0x0086620008000100 */
[----:B------:R3:W1:Y:S01]  /*0940*/  SYNCS.EXCH.64 URZ, [UR4+0xa8], UR6 ;  /* 0x0000a80604ff75b2 */ /* 0x0006620008000100 */
[----:B------:R3:W1:Y:S01]  /*0950*/  SYNCS.EXCH.64 URZ, [UR4+0x98], UR8 ;  /* 0x0000980804ff75b2 */ /* 0x0006620008000100 */
[----:B------:R3:W1:Y:S01]  /*0960*/  SYNCS.EXCH.64 URZ, [UR4+0xb0], UR6 ;  /* 0x0000b00604ff75b2 */ /* 0x0006620008000100 */
[----:B------:R3:W1:Y:S01]  /*0970*/  SYNCS.EXCH.64 URZ, [UR4+0xa0], UR8 ;  /* 0x0000a00804ff75b2 */ /* 0x0006620008000100 */
[----:B------:R3:W1:Y:S01]  /*0980*/  SYNCS.EXCH.64 URZ, [UR4+0xb8], UR6 ;  /* 0x0000b80604ff75b2 */ /* 0x0006620008000100 */
[----:B------:R-:W-:Y:S01]  /*0990*/  NOP ;  /* 0x0000000000007918 */ /* 0x000fe20000000000 */
.L_x_11:
[----:B------:R-:W2:Y:S01]  /*09a0*/  SHFL.IDX PT, R0, R85, RZ, 0x1f ;  /* 0x00001fff55007589 */ /* 0x000ea200000e0000 */
[----:B------:R-:W-:Y:S01]  /*09b0*/  NOP ;  /* 0x0000000000007918 */ /* 0x000fe20000000000 */
[----:B--2---:R-:W-:-:S13]  /*09c0*/  ISETP.NE.AND P0, PT, R0, 0x3, PT ;  /* 0x000000030000780c */ /* 0x004fda0003f05270 */
[----:B------:R-:W-:Y:S05]  /*09d0*/  @P0 BRA `(.L_x_12) ;  /* 0x0000000000300947 */ /* 0x000fea0003800000 */
[----:B------:R-:W2:Y:S01]  /*09e0*/  S2UR UR5, SR_CgaCtaId ;  /* 0x00000000000579c3 */ /* 0x000ea20000008800 */
[----:B---3--:R-:W-:Y:S01]  /*09f0*/  UMOV UR6, 0x400 ;  /* 0x0000040000067882 */ /* 0x008fe20000000000 */
[----:B------:R-:W-:Y:S01]  /*0a00*/  UMOV UR4, 0x20 ;  /* 0x0000002000047882 */ /* 0x000fe20000000000 */
[----:B------:R-:W-:Y:S01]  /*0a10*/  ELECT P0, URZ, PT ;  /* 0x0000000000ff782f */ /* 0x000fe20003800000 */
[----:B--2---:R-:W-:Y:S02]  /*0a20*/  ULEA UR6, UR5, UR6, 0x18 ;  /* 0x0000000605067291 */ /* 0x004fe4000f8ec0ff */
[----:B------:R-:W-:-:S04]  /*0a30*/  UIADD3 UR4, UPT, UPT, -UR4, 0x100000, URZ ;  /* 0x0010000004047890 */ /* 0x000fc8000fffe1ff */
[----:B------:R-:W-:Y:S02]  /*0a40*/  USHF.L.U32 UR5, UR4, 0xb, URZ ;  /* 0x0000000b04057899 */ /* 0x000fe400080006ff */
[----:B------:R-:W-:Y:S01]  /*0a50*/  USHF.L.U32 UR4, UR4, 0x1, URZ ;  /* 0x0000000104047899 */ /* 0x000fe200080006ff */
[----:B------:R-:W2:Y:S11]  /*0a60*/  FENCE.VIEW.ASYNC.S ;  /* 0x00000000000073c6 */ /* 0x000eb60000000000 */
[----:B--2---:R2:W3:Y:S01]  /*0a70*/  SYNCS.EXCH.64 URZ, [UR6+0xc0], UR4 ;  /* 0x0000c00406ff75b2 */ /* 0x0044e20008000100 */
[----:B------:R2:W1:Y:S01]  /*0a80*/  SYNCS.EXCH.64 URZ, [UR6+0xc8], UR4 ;  /* 0x0000c80406ff75b2 */ /* 0x0004620008000100 */
[----:B------:R-:W-:Y:S01]  /*0a90*/  NOP ;  /* 0x0000000000007918 */ /* 0x000fe20000000000 */
.L_x_12:
[----:B------:R-:W4:Y:S01]  /*0aa0*/  SHFL.IDX PT, R0, R85, RZ, 0x1f ;  /* 0x00001fff55007589 */ /* 0x000f2200000e0000 */
[----:B------:R-:W-:Y:S01]  /*0ab0*/  NOP ;  /* 0x0000000000007918 */ /* 0x000fe20000000000 */
[----:B----4-:R-:W-:-:S13]  /*0ac0*/  ISETP.NE.AND P0, PT, R0, 0x4, PT ;  /* 0x000000040000780c */ /* 0x010fda0003f05270 */
[----:B------:R-:W-:Y:S05]  /*0ad0*/  @P0 BRA `(.L_x_13) ;  /* 0x00000000004c0947 */ /* 0x000fea0003800000 */
[----:B--2---:R-:W2:Y:S01]  /*0ae0*/  S2UR UR5, SR_CgaCtaId ;  /* 0x00000000000579c3 */ /* 0x004ea20000008800 */
[----:B---3--:R-:W-:Y:S01]  /*0af0*/  UMOV UR4, 0x3a0 ;  /* 0x000003a000047882 */ /* 0x008fe20000000000 */
[----:B------:R-:W-:Y:S01]  /*0b00*/  UMOV UR6, 0x400 ;  /* 0x0000040000067882 */ /* 0x000fe20000000000 */
[----:B------:R-:W-:Y:S01]  /*0b10*/  USEL UR4, UR4, 0x320, UP3 ;  /* 0x0000032004047887 */ /* 0x000fe20009800000 */
[----:B------:R-:W-:Y:S01]  /*0b20*/  UMOV UR8, 0x1 ;  /* 0x0000000100087882 */ /* 0x000fe20000000000 */
[----:B------:R-:W-:Y:S01]  /*0b30*/  ELECT P0, URZ, PT ;  /* 0x0000000000ff782f */ /* 0x000fe20003800000 */
[----:B------:R-:W-:-:S04]  /*0b40*/  UIADD3 UR8, UPT, UPT, -UR8, 0x100000, URZ ;  /* 0x0010000008087890 */ /* 0x000fc8000fffe1ff */
[----:B------:R-:W-:Y:S02]  /*0b50*/  USHF.L.U32 UR9, UR8, 0xb, URZ ;  /* 0x0000000b08097899 */ /* 0x000fe400080006ff */
[----:B------:R-:W-:Y:S02]  /*0b60*/  USHF.L.U32 UR8, UR8, 0x1, URZ ;  /* 0x0000000108087899 */ /* 0x000fe400080006ff */
[----:B--2---:R-:W-:Y:S02]  /*0b70*/  ULEA UR6, UR5, UR6, 0x18 ;  /* 0x0000000605067291 */ /* 0x004fe4000f8ec0ff */
[----:B------:R-:W-:-:S04]  /*0b80*/  UIADD3 UR4, UPT, UPT, -UR4, 0x100000, URZ ;  /* 0x0010000004047890 */ /* 0x000fc8000fffe1ff */
[----:B------:R-:W-:Y:S02]  /*0b90*/  USHF.L.U32 UR5, UR4, 0xb, URZ ;  /* 0x0000000b04057899 */ /* 0x000fe400080006ff */
[----:B------:R-:W-:Y:S01]  /*0ba0*/  USHF.L.U32 UR4, UR4, 0x1, URZ ;  /* 0x0000000104047899 */ /* 0x000fe200080006ff */
[----:B------:R-:W2:Y:S03]  /*0bb0*/  FENCE.VIEW.ASYNC.S ;  /* 0x00000000000073c6 */ /* 0x000ea60000000000 */
[----:B--2---:R4:W2:Y:S08]  /*0bc0*/  SYNCS.EXCH.64 URZ, [UR6+0xd0], UR8 ;  /* 0x0000d00806ff75b2 */ /* 0x0048b00008000100 */
[----:B------:R4:W3:Y:S01]  /*0bd0*/  SYNCS.EXCH.64 URZ, [UR6+0xe0], UR4 ;  /* 0x0000e00406ff75b2 */ /* 0x0008e20008000100 */
[----:B------:R4:W1:Y:S01]  /*0be0*/  SYNCS.EXCH.64 URZ, [UR6+0xd8], UR8 ;  /* 0x0000d80806ff75b2 */ /* 0x0008620008000100 */
[----:B------:R4:W1:Y:S02]  /*0bf0*/  SYNCS.EXCH.64 URZ, [UR6+0xe8], UR4 ;  /* 0x0000e80406ff75b2 */ /* 0x0008640008000100 */
[----:B----4-:R-:W-:Y:S01]  /*0c00*/  NOP ;  /* 0x0000000000007918 */ /* 0x010fe20000000000 */
.L_x_13:
[----:B------:R-:W4:Y:S01]  /*0c10*/  SHFL.IDX PT, R0, R85, RZ, 0x1f ;  /* 0x00001fff55007589 */ /* 0x000f2200000e0000 */
[----:B------:R-:W-:Y:S01]  /*0c20*/  NOP ;  /* 0x0000000000007918 */ /* 0x000fe20000000000 */
[----:B----4-:R-:W-:-:S13]  /*0c30*/  ISETP.NE.AND P0, PT, R0, 0x5, PT ;  /* 0x000000050000780c */ /* 0x010fda0003f05270 */
[----:B------:R-:W-:Y:S05]  /*0c40*/  @P0 BRA `(.L_x_14) ;  /* 0x0000000000480947 */ /* 0x000fea0003800000 */
[----:B--2---:R-:W2:Y:S01]  /*0c50*/  S2UR UR5, SR_CgaCtaId ;  /* 0x00000000000579c3 */ /* 0x004ea20000008800 */
[----:B---3--:R-:W-:Y:S01]  /*0c60*/  UMOV UR4, 0x400 ;  /* 0x0000040000047882 */ /* 0x008fe20000000000 */
        /* <DEDUP_REMOVED lines=9> */
[----:B--2---:R-:W-:Y:S01]  /*0d00*/  ULEA UR4, UR5, UR4, 0x18 ;  /* 0x0000000405047291 */ /* 0x004fe2000f8ec0ff */
[----:B------:R-:W2:Y:S11]  /*0d10*/  FENCE.VIEW.ASYNC.S ;  /* 0x00000000000073c6 */ /* 0x000eb60000000000 */
[----:B--2---:R4:W2:Y:S01]  /*0d20*/  SYNCS.EXCH.64 URZ, [UR4+0xf0], UR6 ;  /* 0x0000f00604ff75b2 */ /* 0x0048a20008000100 */
[----:B------:R4:W3:Y:S01]  /*0d30*/  SYNCS.EXCH.64 URZ, [UR4+0x100], UR8 ;  /* 0x0001000804ff75b2 */ /* 0x0008e20008000100 */
[----:B------:R4:W1:Y:S01]  /*0d40*/  SYNCS.EXCH.64 URZ, [UR4+0xf8], UR6 ;  /* 0x0000f80604ff75b2 */ /* 0x0008620008000100 */
[----:B------:R4:W1:Y:S02]  /*0d50*/  SYNCS.EXCH.64 URZ, [UR4+0x108], UR8 ;  /* 0x0001080804ff75b2 */ /* 0x0008640008000100 */
[----:B----4-:R-:W-:Y:S01]  /*0d60*/  NOP ;  /* 0x0000000000007918 */ /* 0x010fe20000000000 */
.L_x_14:
[----:B------:R-:W4:Y:S01]  /*0d70*/  SHFL.IDX PT, R0, R85, RZ, 0x1f ;  /* 0x00001fff55007589 */ /* 0x000f2200000e0000 */
[----:B------:R-:W-:Y:S01]  /*0d80*/  ISETP.NE.OR P1, PT, RZ, UR22, !P1 ;  /* 0x00000016ff007c0c */ /* 0x000fe2000cf25670 */
[----:B------:R-:W-:Y:S01]  /*0d90*/  NOP ;  /* 0x0000000000007918 */ /* 0x000fe20000000000 */
[----:B----4-:R-:W-:-:S13]  /*0da0*/  ISETP.NE.AND P0, PT, R0, 0x3, PT ;  /* 0x000000030000780c */ /* 0x010fda0003f05270 */
[----:B------:R-:W-:Y:S05]  /*0db0*/  @P0 BRA `(.L_x_15) ;  /* 0x0000000000380947 */ /* 0x000fea0003800000 */
[----:B--2---:R-:W2:Y:S01]  /*0dc0*/  S2UR UR5, SR_CgaCtaId ;  /* 0x00000000000579c3 */ /* 0x004ea20000008800 */
[----:B---3--:R-:W-:Y:S01]  /*0dd0*/  UMOV UR4, 0x400 ;  /* 0x0000040000047882 */ /* 0x008fe20000000000 */
[----:B------:R-:W-:Y:S01]  /*0de0*/  UMOV UR6, 0x20 ;  /* 0x0000002000067882 */ /* 0x000fe20000000000 */
[----:B------:R-:W-:Y:S01]  /*0df0*/  ELECT P0, URZ, PT ;  /* 0x0000000000ff782f */ /* 0x000fe20003800000 */
[----:B------:R-:W-:-:S04]  /*0e00*/  UIADD3 UR6, UPT, UPT, -UR6, 0x100000, URZ ;  /* 0x0010000006067890 */ /* 0x000fc8000fffe1ff */
[----:B------:R-:W-:Y:S02]  /*0e10*/  USHF.L.U32 UR7, UR6, 0xb, URZ ;  /* 0x0000000b06077899 */ /* 0x000fe400080006ff */
[----:B------:R-:W-:Y:S02]  /*0e20*/  USHF.L.U32 UR6, UR6, 0x1, URZ ;  /* 0x0000000106067899 */ /* 0x000fe400080006ff */
[----:B--2---:R-:W-:Y:S01]  /*0e30*/  ULEA UR4, UR5, UR4, 0x18 ;  /* 0x0000000405047291 */ /* 0x004fe2000f8ec0ff */
[----:B------:R-:W2:Y:S11]  /*0e40*/  FENCE.VIEW.ASYNC.S ;  /* 0x00000000000073c6 */ /* 0x000eb60000000000 */
[----:B--2---:R4:W2:Y:S01]  /*0e50*/  SYNCS.EXCH.64 URZ, [UR4+0x110], UR6 ;  /* 0x0001100604ff75b2 */ /* 0x0048a20008000100 */
[----:B------:R4:W3:Y:S01]  /*0e60*/  SYNCS.EXCH.64 URZ, [UR4+0x120], UR6 ;  /* 0x0001200604ff75b2 */ /* 0x0008e20008000100 */
[----:B------:R4:W1:Y:S01]  /*0e70*/  SYNCS.EXCH.64 URZ, [UR4+0x118], UR6 ;  /* 0x0001180604ff75b2 */ /* 0x0008620008000100 */
[----:B------:R4:W1:Y:S02]  /*0e80*/  SYNCS.EXCH.64 URZ, [UR4+0x128], UR6 ;  /* 0x0001280604ff75b2 */ /* 0x0008640008000100 */
[----:B----4-:R-:W-:Y:S01]  /*0e90*/  NOP ;  /* 0x0000000000007918 */ /* 0x010fe20000000000 */
.L_x_15:
[----:B---3--:R-:W3:Y:S01]  /*0ea0*/  S2UR UR7, SR_CgaCtaId ;  /* 0x00000000000779c3 */ /* 0x008ee20000008800 */
[----:B------:R-:W-:Y:S01]  /*0eb0*/  VOTEU.ALL UP0, P1 ;  /* 0x0000000000ff7886 */ /* 0x000fe20000800000 */
[----:B--2---:R-:W-:Y:S01]  /*0ec0*/  UMOV UR4, 0x20 ;  /* 0x0000002000047882 */ /* 0x004fe20000000000 */
[----:B------:R-:W-:Y:S01]  /*0ed0*/  NOP ;  /* 0x0000000000007918 */ /* 0x000fe20000000000 */
[----:B-1----:R-:W-:Y:S01]  /*0ee0*/  LOP3.LUT R3, R92, 0x1f, RZ, 0xc0, !PT ;  /* 0x0000001f5c037812 */ /* 0x002fe200078ec0ff */
[----:B------:R-:W-:Y:S01]  /*0ef0*/  UISETP.NE.AND UP4, UPT, UR22, URZ, UPT ;  /* 0x000000ff1600728c */ /* 0x000fe2000bf85270 */
[----:B------:R-:W-:Y:S01]  /*0f00*/  @!UP0 UMOV UR6, 0x400 ;  /* 0x0000040000068882 */ /* 0x000fe20000000000 */
[----:B------:R-:W-:-:S04]  /*0f10*/  @!UP0 UIADD3 UR4, UPT, UPT, -UR4, 0x100000, URZ ;  /* 0x0010000004048890 */ /* 0x000fc8000fffe1ff */
[----:B------:R-:W-:Y:S02]  /*0f20*/  @!UP0 USHF.L.U32 UR5, UR4, 0xb, URZ ;  /* 0x0000000b04058899 */ /* 0x000fe400080006ff */
[----:B------:R-:W-:Y:S02]  /*0f30*/  @!UP0 USHF.L.U32 UR4, UR4, 0x1, URZ ;  /* 0x0000000104048899 */ /* 0x000fe400080006ff */
[----:B---3--:R-:W-:Y:S01]  /*0f40*/  @!UP0 ULEA UR6, UR7, UR6, 0x18 ;  /* 0x0000000607068291 */ /* 0x008fe2000f8ec0ff */
[----:B------:R-:W1:Y:S01]  /*0f50*/  LDCU UR7, c[0x0][0x36c] ;  /* 0x00006d80ff0777ac */ /* 0x000e620008000800 */
[----:B------:R-:W-:Y:S01]  /*0f60*/  VOTEU.ALL UP0, P1 ;  /* 0x0000000000ff7886 */ /* 0x000fe20000800000 */
[----:B------:R-:W2:Y:S09]  /*0f70*/  FENCE.VIEW.ASYNC.S ;  /* 0x00000000000073c6 */ /* 0x000eb20000000000 */
[----:B--2---:R2:W3:Y:S01]  /*0f80*/  @!UP0 SYNCS.EXCH.64 URZ, [UR6+0x130], UR4 ;  /* 0x0001300406ff85b2 */ /* 0x0044e20008000100 */
[----:B-1----:R-:W-:-:S09]  /*0f90*/  UISETP.EQ.U32.AND UP5, UPT, UR7, 0x1, UPT ;  /* 0x000000010700788c */ /* 0x002fd2000bfa2070 */
[----:B--2---:R-:W-:Y:S05]  /*0fa0*/  BRA.U !UP5, `(.L_x_16) ;  /* 0x000000010d087547 */ /* 0x004fea000b800000 */
[----:B---3--:R-:W-:Y:S01]  /*0fb0*/  UCGABAR_ARV ;  /* 0x00000000000079c7 */ /* 0x008fe20008000000 */
[----:B------:R-:W-:Y:S05]  /*0fc0*/  BRA `(.L_x_17) ;  /* 0x0000000000047947 */ /* 0x000fea0003800000 */
.L_x_16:
[----:B---3--:R-:W-:Y:S01]  /*0fd0*/  NOP ;  /* 0x0000000000007918 */ /* 0x008fe20000000000 */
.L_x_17:
[----:B------:R-:W1:Y:S01]  /*0fe0*/  S2UR UR63, SR_CTAID.X ;  /* 0x00000000003f79c3 */ /* 0x000e620000002500 */
[----:B------:R-:W-:-:S05]  /*0ff0*/  CS2R.32 R87, SR_CgaSize ;  /* 0x0000000000577805 */ /* 0x000fca0000008a00 */
[----:B------:R-:W-:-:S05]  /*1000*/  IMAD R87, R87, -0xa0, RZ ;  /* 0xffffff6057577824 */ /* 0x000fca00078e02ff */
[----:B------:R-:W-:-:S14]  /*1010*/  R2UR UR5, R87 ;  /* 0x00000000570572ca */ /* 0x000fdc00000e0000 */
[----:B------:R-:W2:Y:S01]  /*1020*/  LDCU UR5, c[0x0][UR5+0x2b0] ;  /* 0x00005600050577ac */ /* 0x000ea20008000800 */
[----:B------:R-:W-:-:S05]  /*1030*/  CS2R.32 R87, SR_CgaSize ;  /* 0x0000000000577805 */ /* 0x000fca0000008a00 */
[----:B------:R-:W-:-:S05]  /*1040*/  IMAD R87, R87, -0xa0, RZ ;  /* 0xffffff6057577824 */ /* 0x000fca00078e02ff */
[----:B------:R-:W-:-:S14]  /*1050*/  R2UR UR4, R87 ;  /* 0x00000000570472ca */ /* 0x000fdc00000e0000 */
[----:B------:R-:W3:Y:S01]  /*1060*/  LDCU UR4, c[0x0][UR4+0x2b4] ;  /* 0x00005680040477ac */ /* 0x000ee20008000800 */
[----:B------:R-:W4:Y:S01]  /*1070*/  S2UR UR7, SR_CTAID.Y ;  /* 0x00000000000779c3 */ /* 0x000f220000002600 */
[----:B------:R-:W-:-:S05]  /*1080*/  CS2R.32 R87, SR_CgaSize ;  /* 0x0000000000577805 */ /* 0x000fca0000008a00 */
[----:B------:R-:W-:-:S05]  /*1090*/  IMAD R87, R87, -0xa0, RZ ;  /* 0xffffff6057577824 */ /* 0x000fca00078e02ff */
[----:B------:R-:W-:-:S14]  /*10a0*/  R2UR UR8, R87 ;  /* 0x00000000570872ca */ /* 0x000fdc00000e0000 */
[----:B------:R-:W3:Y:S01]  /*10b0*/  LDCU UR8, c[0x0][UR8+0x2a0] ;  /* 0x00005400080877ac */ /* 0x000ee20008000800 */
[----:B------:R-:W-:-:S05]  /*10c0*/  CS2R.32 R87, SR_CgaSize ;  /* 0x0000000000577805 */ /* 0x000fca0000008a00 */
[----:B------:R-:W-:-:S05]  /*10d0*/  IMAD R87, R87, -0xa0, RZ ;  /* 0xffffff6057577824 */ /* 0x000fca00078e02ff */
[----:B------:R-:W-:-:S14]  /*10e0*/  R2UR UR9, R87 ;  /* 0x00000000570972ca */ /* 0x000fdc00000e0000 */
[----:B------:R-:W3:Y:S01]  /*10f0*/  LDCU UR9, c[0x0][UR9+0x2a4] ;  /* 0x00005480090977ac */ /* 0x000ee20008000800 */
[----:B------:R-:W3:Y:S01]  /*1100*/  S2UR UR6, SR_CgaCtaId ;  /* 0x00000000000679c3 */ /* 0x000ee20000008800 */
[----:B------:R-:W-:Y:S01]  /*1110*/  UISETP.GT.U32.AND UP0, UPT, UR71, 0xffff, UPT ;  /* 0x0000ffff4700788c */ /* 0x000fe2000bf04070 */
[----:B------:R-:W3:Y:S03]  /*1120*/  LDCU UR23, c[0x0][0xf24] ;  /* 0x0001e480ff1777ac */ /* 0x000ee60008000800 */
[----:B------:R-:W-:Y:S01]  /*1130*/  USEL UR45, UR71, 0xffff, !UP0 ;  /* 0x0000ffff472d7887 */ /* 0x000fe2000c000000 */
[----:B-1----:R-:W-:Y:S02]  /*1140*/  I2FP.F32.U32 R2, UR63 ;  /* 0x0000003f00027c45 */ /* 0x002fe40008201000 */
[----:B------:R-:W1:Y:S01]  /*1150*/  S2UR UR44, SR_CTAID.Z ;  /* 0x00000000002c79c3 */ /* 0x000e620000002700 */
[----:B------:R-:W-:Y:S01]  /*1160*/  UMOV UR30, 0x5 ;  /* 0x00000005001e7882 */ /* 0x000fe20000000000 */
[----:B------:R-:W-:Y:S01]  /*1170*/  UMOV UR29, 0x3 ;  /* 0x00000003001d7882 */ /* 0x000fe20000000000 */
[----:B------:R-:W1:Y:S01]  /*1180*/  LDCU UR39, c[0x0][0xf24] ;  /* 0x0001e480ff2777ac */ /* 0x000e620008000800 */
[----:B--2---:R-:W-:Y:S01]  /*1190*/  FMUL R2, R2, UR5 ;  /* 0x0000000502027c20 */ /* 0x004fe20008400000 */
[----:B----4-:R-:W-:Y:S01]  /*11a0*/  I2FP.F32.U32 R0, UR7 ;  /* 0x0000000700007c45 */ /* 0x010fe20008201000 */
[----:B------:R-:W2:Y:S04]  /*11b0*/  LDCU UR28, c[0x0][0xf30] ;  /* 0x0001e600ff1c77ac */ /* 0x000ea80008000800 */
[----:B------:R-:W4:Y:S01]  /*11c0*/  F2I.U32.TRUNC.NTZ R2, R2 ;  /* 0x0000000200027305 */ /* 0x000f22000020f000 */
[----:B---3--:R-:W-:Y:S01]  /*11d0*/  FMUL R0, R0, UR4 ;  /* 0x0000000400007c20 */ /* 0x008fe20008400000 */
[----:B------:R-:W-:Y:S01]  /*11e0*/  UMOV UR27, UR63 ;  /* 0x0000003f001b7c82 */ /* 0x000fe20008000000 */
[----:B------:R-:W-:-:S02]  /*11f0*/  UISETP.GE.AND UP2, UPT, UR23, 0x1, UPT ;  /* 0x000000011700788c */ /* 0x000fc4000bf46270 */
[----:B------:R-:W-:-:S03]  /*1200*/  USHF.R.U32.HI UR62, URZ, 0x1, UR6 ;  /* 0x00000001ff3e7899 */ /* 0x000fc60008011606 */
[----:B------:R-:W3:Y:S01]  /*1210*/  F2I.U32.TRUNC.NTZ R0, R0 ;  /* 0x0000000000007305 */ /* 0x000ee2000020f000 */
[----:B------:R-:W-:Y:S02]  /*1220*/  ULOP3.LUT UR5, UR6, 0x2, URZ, 0xc0, !UPT ;  /* 0x0000000206057892 */ /* 0x000fe4000f8ec0ff */
[----:B------:R-:W-:Y:S02]  /*1230*/  USHF.L.U32 UR49, UR6, 0xc, URZ ;  /* 0x0000000c06317899 */ /* 0x000fe400080006ff */
[----:B------:R-:W-:Y:S02]  /*1240*/  USHF.L.U32 UR48, UR6, 0x7, URZ ;  /* 0x0000000706307899 */ /* 0x000fe400080006ff */
[----:B------:R-:W-:Y:S01]  /*1250*/  USHF.L.U32 UR26, UR6, 0x6, URZ ;  /* 0x00000006061a7899 */ /* 0x000fe200080006ff */
[----:B----4-:R-:W-:Y:S01]  /*1260*/  R2UR UR4, R2 ;  /* 0x00000000020472ca */ /* 0x010fe200000e0000 */
[----:B------:R-:W-:Y:S01]  /*1270*/  USHF.L.U32 UR31, UR6, 0x8, URZ ;  /* 0x00000008061f7899 */ /* 0x000fe200080006ff */
[----:B------:R-:W-:Y:S01]  /*1280*/  PRMT R2, RZ, 0x7610, R2 ;  /* 0x00007610ff027816 */ /* 0x000fe20000000002 */
[----:B------:R-:W-:Y:S01]  /*1290*/  UISETP.GT.U32.AND UP0, UPT, UR5, 0xffff, UPT ;  /* 0x0000ffff0500788c */ /* 0x000fe2000bf04070 */
[----:B------:R-:W-:Y:S01]  /*12a0*/  UMOV UR25, UR7 ;  /* 0x0000000700197c82 */ /* 0x000fe20008000000 */
[----:B---3--:R-:W-:-:S02]  /*12b0*/  R2UR UR6, R0 ;  /* 0x00000000000672ca */ /* 0x008fc400000e0000 */
[----:B------:R-:W-:Y:S01]  /*12c0*/  USEL UR38, UR5, 0xffff, !UP0 ;  /* 0x0000ffff05267887 */ /* 0x000fe2000c000000 */
[----:B------:R-:W-:-:S05]  /*12d0*/  PRMT R0, RZ, 0x7610, R0 ;  /* 0x00007610ff007816 */ /* 0x000fca0000000000 */
[----:B------:R-:W-:-:S04]  /*12e0*/  UIADD3 UR5, UPT, UPT, -UR4, URZ, URZ ;  /* 0x000000ff04057290 */ /* 0x000fc8000fffe1ff */
[----:B------:R-:W-:Y:S02]  /*12f0*/  UIMAD UR5, UR8, UR5, UR63 ;  /* 0x00000005080572a4 */ /* 0x000fe4000f8e023f */
[----:B------:R-:W-:-:S04]  /*1300*/  UIADD3 UR4, UPT, UPT, -UR6, URZ, URZ ;  /* 0x000000ff06047290 */ /* 0x000fc8000fffe1ff */
[----:B------:R-:W-:Y:S01]  /*1310*/  IMAD.U32 R87, RZ, RZ, UR5 ;  /* 0x00000005ff577e24 */ /* 0x000fe2000f8e00ff */
[----:B------:R-:W-:-:S06]  /*1320*/  UIMAD UR4, UR9, UR4, UR7 ;  /* 0x00000004090472a4 */ /* 0x000fcc000f8e0207 */
[----:B------:R-:W-:Y:S01]  /*1330*/  IMAD.U32 R86, RZ, RZ, UR4 ;  /* 0x00000004ff567e24 */ /* 0x000fe2000f8e00ff */
[----:B-12---:R-:W-:Y:S06]  /*1340*/  BRA.U UP4, `(.L_x_18) ;  /* 0x0000000104407547 */ /* 0x006fec000b800000 */
[----:B------:R-:W-:Y:S02]  /*1350*/  R2UR UR4, R87 ;  /* 0x00000000570472ca */ /* 0x000fe400000e0000 */
[----:B------:R-:W-:-:S11]  /*1360*/  R2UR UR8, R86 ;  /* 0x00000000560872ca */ /* 0x000fd600000e0000 */
[----:B------:R-:W-:Y:S02]  /*1370*/  UISETP.GT.U32.AND UP0, UPT, UR4, 0x1, UPT ;  /* 0x000000010400788c */ /* 0x000fe4000bf04070 */
[----:B------:R-:W-:Y:S02]  /*1380*/  ULOP3.LUT UR4, UR4, 0xfffffffe, URZ, 0xc0, !UPT ;  /* 0xfffffffe04047892 */ /* 0x000fe4000f8ec0ff */
[----:B------:R-:W-:Y:S02]  /*1390*/  UISETP.NE.AND UP1, UPT, UR8, URZ, UP0 ;  /* 0x000000ff0800728c */ /* 0x000fe40008725270 */
[----:B------:R-:W-:Y:S02]  /*13a0*/  UISETP.NE.AND UP0, UPT, UR8, 0x1, UP0 ;  /* 0x000000010800788c */ /* 0x000fe40008705270 */
[----:B------:R-:W-:Y:S02]  /*13b0*/  USEL UR7, URZ, 0x1, UP1 ;  /* 0x00000001ff077887 */ /* 0x000fe40008800000 */
[----:B------:R-:W-:-:S02]  /*13c0*/  USEL UR6, URZ, 0x4, UP0 ;  /* 0x00000004ff067887 */ /* 0x000fc40008000000 */
[----:B------:R-:W-:Y:S02]  /*13d0*/  USEL UR5, URZ, 0x2, UP1 ;  /* 0x00000002ff057887 */ /* 0x000fe40008800000 */
[----:B------:R-:W-:Y:S02]  /*13e0*/  ULEA UR4, UR8, UR4, 0x1 ;  /* 0x0000000408047291 */ /* 0x000fe4000f8e08ff */
[----:B------:R-:W-:Y:S02]  /*13f0*/  USEL UR8, URZ, 0x8, UP0 ;  /* 0x00000008ff087887 */ /* 0x000fe40008000000 */
[----:B------:R-:W-:Y:S02]  /*1400*/  UIADD3 UR5, UPT, UPT, UR5, UR6, UR7 ;  /* 0x0000000605057290 */ /* 0x000fe4000fffe007 */
[----:B------:R-:W-:Y:S02]  /*1410*/  USHF.L.U32 UR4, UR29, UR4, URZ ;  /* 0x000000041d047299 */ /* 0x000fe400080006ff */
[----:B------:R-:W-:-:S04]  /*1420*/  UIADD3 UR5, UPT, UPT, UR5, UR8, URZ ;  /* 0x0000000805057290 */ /* 0x000fc8000fffe0ff */
[----:B------:R-:W-:Y:S02]  /*1430*/  IMAD.U32 R0, RZ, RZ, UR4 ;  /* 0x00000004ff007e24 */ /* 0x000fe4000f8e00ff */
[----:B------:R-:W-:Y:S02]  /*1440*/  IMAD.U32 R2, RZ, RZ, UR5 ;  /* 0x00000005ff027e24 */ /* 0x000fe4000f8e00ff */
.L_x_18:
[----:B------:R-:W-:Y:S05]  /*1450*/  BRA.U !UP2, `(.L_x_19) ;  /* 0x000000010ad47547 */ /* 0x000fea000b800000 */
[----:B------:R-:W1:Y:S01]  /*1460*/  LDCU.128 UR12, c[0x0][0xf10] ;  /* 0x0001e200ff0c77ac */ /* 0x000e620008000c00 */
[----:B------:R-:W2:Y:S01]  /*1470*/  LDCU UR6, c[0x0][0x370] ;  /* 0x00006e00ff0677ac */ /* 0x000ea20008000800 */
[----:B------:R-:W3:Y:S01]  /*1480*/  LDCU UR5, c[0x0][0x374] ;  /* 0x00006e80ff0577ac */ /* 0x000ee20008000800 */
[----:B------:R-:W4:Y:S01]  /*1490*/  LDCU UR24, c[0x0][0xf0c] ;  /* 0x0001e180ff1877ac */ /* 0x000f220008000800 */
[----:B------:R-:W4:Y:S01]  /*14a0*/  LDCU UR4, c[0x0][0xf20] ;  /* 0x0001e400ff0477ac */ /* 0x000f220008000800 */
[----:B------:R-:W4:Y:S01]  /*14b0*/  LDCU.64 UR8, c[0x0][0xf28] ;  /* 0x0001e500ff0877ac */ /* 0x000f220008000a00 */
[----:B-1----:R-:W-:Y:S02]  /*14c0*/  UISETP.NE.AND UP0, UPT, UR14, 0x1, UPT ;  /* 0x000000010e00788c */ /* 0x002fe4000bf05270 */
[----:B---3--:R-:W-:Y:S02]  /*14d0*/  UIMAD.WIDE.U32 UR10, UR5, UR15, URZ ;  /* 0x0000000f050a72a5 */ /* 0x008fe4000f8e00ff */
[----:B--2---:R-:W-:-:S02]  /*14e0*/  UIMAD.WIDE.U32 UR18, UR6, UR12, URZ ;  /* 0x0000000c061272a5 */ /* 0x004fc4000f8e00ff */
[----:B----4-:R-:W-:Y:S02]  /*14f0*/  UISETP.NE.AND UP1, UPT, UR24, 0x1, UPT ;  /* 0x000000011800788c */ /* 0x010fe4000bf25270 */
[----:B------:R-:W-:Y:S01]  /*1500*/  UISETP.NE.AND UP2, UPT, UR23, 0x1, UPT ;  /* 0x000000011700788c */ /* 0x000fe2000bf45270 */
[----:B------:R-:W-:Y:S02]  /*1510*/  UMOV UR10, UR11 ;  /* 0x0000000b000a7c82 */ /* 0x000fe40008000000 */
[----:B------:R-:W-:Y:S01]  /*1520*/  UMOV UR18, UR19 ;  /* 0x0000001300127c82 */ /* 0x000fe20008000000 */
[----:B------:R-:W-:Y:S02]  /*1530*/  @UP0 USHF.R.U32.HI UR5, URZ, UR4, UR10 ;  /* 0x00000004ff050299 */ /* 0x000fe4000801160a */
[----:B------:R-:W-:Y:S02]  /*1540*/  UIMAD.WIDE.U32 UR20, UR25, UR15, URZ ;  /* 0x0000000f191472a5 */ /* 0x000fe4000f8e00ff */
[----:B------:R-:W-:-:S02]  /*1550*/  UIMAD.WIDE.U32 UR10, UR5, UR8, URZ ;  /* 0x00000008050a72a5 */ /* 0x000fc4000f8e00ff */
[----:B------:R-:W-:Y:S02]  /*1560*/  @UP1 USHF.R.U32.HI UR6, URZ, UR13, UR18 ;  /* 0x0000000dff061299 */ /* 0x000fe40008011612 */
[----:B------:R-:W-:Y:S02]  /*1570*/  UIMAD.WIDE.U32 UR16, UR27, UR12, URZ ;  /* 0x0000000c1b1072a5 */ /* 0x000fe4000f8e00ff */
[----:B------:R-:W-:Y:S01]  /*1580*/  UIMAD.WIDE.U32 UR18, UR6, UR8, URZ ;  /* 0x00000008061272a5 */ /* 0x000fe2000f8e00ff */
[----:B------:R-:W-:Y:S01]  /*1590*/  UMOV UR20, UR21 ;  /* 0x0000001500147c82 */ /* 0x000fe20008000000 */
[----:B------:R-:W-:Y:S01]  /*15a0*/  UMOV UR10, UR11 ;  /* 0x0000000b000a7c82 */ /* 0x000fe20008000000 */
[----:B------:R-:W-:Y:S02]  /*15b0*/  USHF.R.U32.HI UR20, URZ, UR4, UR20 ;  /* 0x00000004ff147299 */ /* 0x000fe40008011614 */
[----:B------:R-:W-:Y:S02]  /*15c0*/  @UP2 USHF.R.U32.HI UR5, URZ, UR9, UR10 ;  /* 0x00000009ff052299 */ /* 0x000fe4000801160a */
[----:B------:R-:W-:Y:S01]  /*15d0*/  UMOV UR7, UR19 ;  /* 0x0000001300077c82 */ /* 0x000fe20008000000 */
[----:B------:R-:W-:Y:S01]  /*15e0*/  UMOV UR16, UR17 ;  /* 0x0000001100107c82 */ /* 0x000fe20008000000 */
[----:B------:R-:W-:-:S02]  /*15f0*/  @UP2 USHF.R.U32.HI UR6, URZ, UR9, UR7 ;  /* 0x00000009ff062299 */ /* 0x000fc40008011607 */
[----:B------:R-:W-:Y:S02]  /*1600*/  USHF.R.U32.HI UR16, URZ, UR13, UR16 ;  /* 0x0000000dff107299 */ /* 0x000fe40008011610 */
[----:B------:R-:W-:Y:S02]  /*1610*/  USEL UR4, UR25, UR20, !UP0 ;  /* 0x0000001419047287 */ /* 0x000fe4000c000000 */
[----:B------:R-:W-:Y:S02]  /*1620*/  UIMAD UR7, UR5, UR23, URZ ;  /* 0x00000017050772a4 */ /* 0x000fe4000f8e02ff */
[----:B------:R-:W-:Y:S02]  /*1630*/  USEL UR5, UR27, UR16, !UP1 ;  /* 0x000000101b057287 */ /* 0x000fe4000c800000 */
[----:B------:R-:W-:Y:S02]  /*1640*/  UIMAD UR12, UR6, UR23, URZ ;  /* 0x00000017060c72a4 */ /* 0x000fe4000f8e02ff */
[----:B------:R-:W-:-:S02]  /*1650*/  UISETP.GE.AND UP0, UPT, UR4, UR7, UPT ;  /* 0x000000070400728c */ /* 0x000fc4000bf06270 */
[----:B------:R-:W-:Y:S02]  /*1660*/  UIMAD.WIDE.U32 UR10, UR4, UR8, URZ ;  /* 0x00000008040a72a5 */ /* 0x000fe4000f8e00ff */
[----:B------:R-:W-:Y:S02]  /*1670*/  UISETP.GE.OR UP0, UPT, UR5, UR12, UP0 ;  /* 0x0000000c0500728c */ /* 0x000fe40008706670 */
[----:B------:R-:W-:Y:S02]  /*1680*/  UIMAD.WIDE.U32 UR12, UR5, UR8, URZ ;  /* 0x00000008050c72a5 */ /* 0x000fe4000f8e00ff */
[----:B------:R-:W-:Y:S01]  /*1690*/  UIADD3 UR10, UPT, UPT, -UR4, URZ, URZ ;  /* 0x000000ff040a7290 */ /* 0x000fe2000fffe1ff */
[----:B------:R-:W-:Y:S01]  /*16a0*/  UMOV UR8, UR11 ;  /* 0x0000000b00087c82 */ /* 0x000fe20008000000 */
[----:B------:R-:W-:Y:S02]  /*16b0*/  UIADD3 UR11, UPT, UPT, -UR5, URZ, URZ ;  /* 0x000000ff050b7290 */ /* 0x000fe4000fffe1ff */
[----:B------:R-:W-:-:S03]  /*16c0*/  USHF.R.U32.HI UR8, URZ, UR9, UR8 ;  /* 0x00000009ff087299 */ /* 0x000fc60008011608 */
[----:B------:R-:W-:Y:S01]  /*16d0*/  @!UP0 UMOV UR7, UR13 ;  /* 0x0000000d00078c82 */ /* 0x000fe20008000000 */
[----:B------:R-:W-:Y:S02]  /*16e0*/  UIMAD UR25, UR14, UR10, UR25 ;  /* 0x0000000a0e1972a4 */ /* 0x000fe4000f8e0219 */
[----:B------:R-:W-:Y:S02]  /*16f0*/  USEL UR8, UR4, UR8, !UP2 ;  /* 0x0000000804087287 */ /* 0x000fe4000d000000 */
[----:B------:R-:W-:Y:S02]  /*1700*/  @!UP0 USHF.R.U32.HI UR7, URZ, UR9, UR7 ;  /* 0x00000009ff078299 */ /* 0x000fe40008011607 */
[----:B------:R-:W-:Y:S02]  /*1710*/  UIADD3 UR9, UPT, UPT, -UR8, URZ, URZ ;  /* 0x000000ff08097290 */ /* 0x000fe4000fffe1ff */
[----:B------:R-:W-:Y:S02]  /*1720*/  @!UP0 USEL UR7, UR5, UR7, !UP2 ;  /* 0x0000000705078287 */ /* 0x000fe4000d000000 */
[----:B------:R-:W-:-:S02]  /*1730*/  UIMAD UR9, UR23, UR9, UR4 ;  /* 0x00000009170972a4 */ /* 0x000fc4000f8e0204 */
[----:B------:R-:W-:Y:S02]  /*1740*/  @!UP0 UIADD3 UR8, UPT, UPT, UR8, -UR7, URZ ;  /* 0x8000000708088290 */ /* 0x000fe4000fffe0ff */
[----:B------:R-:W-:Y:S02]  /*1750*/  @!UP0 UIMAD UR6, UR9, UR6, UR7 ;  /* 0x00000006090682a4 */ /* 0x000fe4000f8e0207 */
[----:B------:R-:W-:Y:S02]  /*1760*/  @!UP0 UIMAD UR4, UR8, UR23, UR5 ;  /* 0x00000017080482a4 */ /* 0x000fe4000f8e0205 */
[----:B------:R-:W-:Y:S02]  /*1770*/  UIMAD UR27, UR24, UR11, UR27 ;  /* 0x0000000b181b72a4 */ /* 0x000fe4000f8e021b */
[----:B------:R-:W-:Y:S01]  /*1780*/  UIMAD UR25, UR4, UR14, UR25 ;  /* 0x0000000e041972a4 */ /* 0x000fe2000f8e0219 */
[----:B------:R-:W-:Y:S02]  /*1790*/  @!UP0 UMOV UR5, UR6 ;  /* 0x0000000600058c82 */ /* 0x000fe40008000000 */
[----:B------:R-:W-:-:S12]  /*17a0*/  UIMAD UR27, UR5, UR24, UR27 ;  /* 0x00000018051b72a4 */ /* 0x000fd8000f8e021b */
.L_x_19:
[----:B------:R-:W-:Y:S02]  /*17b0*/  UISETP.NE.AND UP1, UPT, UR28, 0x1, UPT ;  /* 0x000000011c00788c */ /* 0x000fe4000bf25270 */
[----:B------:R-:W-:Y:S02]  /*17c0*/  ULOP3.LUT UR31, UR31, 0x100, URZ, 0xc0, !UPT ;  /* 0x000001001f1f7892 */ /* 0x000fe4000f8ec0ff */
[----:B------:R-:W-:Y:S02]  /*17d0*/  ULOP3.LUT UR45, UR45, 0xffff, URZ, 0xc0, !UPT ;  /* 0x0000ffff2d2d7892 */ /* 0x000fe4000f8ec0ff */
[----:B------:R-:W-:Y:S02]  /*17e0*/  ULOP3.LUT UR38, UR38, 0xffff, URZ, 0xc0, !UPT ;  /* 0x0000ffff26267892 */ /* 0x000fe4000f8ec0ff */
[----:B------:R-:W-:Y:S02]  /*17f0*/  UISETP.NE.AND UP0, UPT, UR22, 0x2, UPT ;  /* 0x000000021600788c */ /* 0x000fe4000bf05270 */
[----:B------:R-:W-:-:S02]  /*1800*/  ULOP3.LUT UR65, UR63, 0x1, URZ, 0xc0, !UPT ;  /* 0x000000013f417892 */ /* 0x000fc4000f8ec0ff */
[----:B------:R-:W-:Y:S02]  /*1810*/  ULOP3.LUT UR62, UR62, 0x1, URZ, 0xc0, !UPT ;  /* 0x000000013e3e7892 */ /* 0x000fe4000f8ec0ff */
[----:B------:R-:W-:Y:S02]  /*1820*/  ULOP3.LUT UR49, UR49, 0x2000, URZ, 0xc0, !UPT ;  /* 0x0000200031317892 */ /* 0x000fe4000f8ec0ff */
[----:B------:R-:W-:Y:S02]  /*1830*/  ULOP3.LUT UR48, UR48, 0x100, URZ, 0xc0, !UPT ;  /* 0x0000010030307892 */ /* 0x000fe4000f8ec0ff */
[----:B------:R-:W-:Y:S02]  /*1840*/  ULOP3.LUT UR26, UR26, 0x80, URZ, 0xc0, !UPT ;  /* 0x000000801a1a7892 */ /* 0x000fe4000f8ec0ff */
[----:B------:R-:W-:Y:S02]  /*1850*/  USHF.R.U32.HI UR10, URZ, 0x1, UR31 ;  /* 0x00000001ff0a7899 */ /* 0x000fe4000801161f */
[----:B------:R-:W-:-:S02]  /*1860*/  USHF.L.U32 UR45, UR30, UR45, URZ ;  /* 0x0000002d1e2d7299 */ /* 0x000fc400080006ff */
[----:B------:R-:W-:Y:S01]  /*1870*/  USHF.L.U32 UR38, UR29, UR38, URZ ;  /* 0x000000261d267299 */ /* 0x000fe200080006ff */
[----:B------:R-:W-:Y:S11]  /*1880*/  BRA.U UP1, `(.L_x_20) ;  /* 0x0000000101447547 */ /* 0x000ff6000b800000 */
[----:B------:R-:W1:Y:S01]  /*1890*/  LDCU.128 UR12, c[0x0][0xf10] ;  /* 0x0001e200ff0c77ac */ /* 0x000e620008000c00 */
[----:B------:R-:W2:Y:S01]  /*18a0*/  LDCU UR8, c[0x0][0xf0c] ;  /* 0x0001e180ff0877ac */ /* 0x000ea20008000800 */
[----:B------:R-:W3:Y:S01]  /*18b0*/  LDCU UR9, c[0x0][0xf20] ;  /* 0x0001e400ff0977ac */ /* 0x000ee20008000800 */
[----:B-1----:R-:W-:Y:S02]  /*18c0*/  UIMAD.WIDE.U32 UR6, UR27, UR12, URZ ;  /* 0x0000000c1b0672a5 */ /* 0x002fe4000f8e00ff */
[----:B------:R-:W-:Y:S02]  /*18d0*/  UIMAD.WIDE.U32 UR4, UR25, UR15, URZ ;  /* 0x0000000f190472a5 */ /* 0x000fe4000f8e00ff */
[----:B--2---:R-:W-:Y:S02]  /*18e0*/  UISETP.NE.AND UP2, UPT, UR8, 0x1, UPT ;  /* 0x000000010800788c */ /* 0x004fe4000bf45270 */
[----:B------:R-:W-:Y:S01]  /*18f0*/  UISETP.NE.AND UP1, UPT, UR14, 0x1, UPT ;  /* 0x000000010e00788c */ /* 0x000fe2000bf25270 */
[----:B------:R-:W-:-:S02]  /*1900*/  UMOV UR6, UR7 ;  /* 0x0000000700067c82 */ /* 0x000fc40008000000 */
[----:B------:R-:W-:Y:S01]  /*1910*/  UMOV UR4, UR5 ;  /* 0x0000000500047c82 */ /* 0x000fe20008000000 */
[----:B------:R-:W-:Y:S02]  /*1920*/  USHF.R.U32.HI UR13, URZ, UR13, UR6 ;  /* 0x0000000dff0d7299 */ /* 0x000fe40008011606 */
[----:B---3--:R-:W-:Y:S02]  /*1930*/  USHF.R.U32.HI UR4, URZ, UR9, UR4 ;  /* 0x00000009ff047299 */ /* 0x008fe40008011604 */
[----:B------:R-:W-:Y:S02]  /*1940*/  USEL UR5, UR27, UR13, !UP2 ;  /* 0x0000000d1b057287 */ /* 0x000fe4000d000000 */
[----:B------:R-:W-:-:S04]  /*1950*/  USEL UR4, UR25, UR4, !UP1 ;  /* 0x0000000419047287 */ /* 0x000fc8000c800000 */
[----:B------:R-:W-:Y:S02]  /*1960*/  UIADD3 UR6, UPT, UPT, UR5, -UR4, URZ ;  /* 0x8000000405067290 */ /* 0x000fe4000fffe0ff */
[----:B------:R-:W-:Y:S02]  /*1970*/  UIADD3 UR4, UPT, UPT, -UR5, UR4, URZ ;  /* 0x0000000405047290 */ /* 0x000fe4000fffe1ff */
[----:B------:R-:W-:Y:S02]  /*1980*/  UIMAD UR25, UR6, UR14, UR25 ;  /* 0x0000000e061972a4 */ /* 0x000fe4000f8e0219 */
[----:B------:R-:W-:-:S12]  /*1990*/  UIMAD UR27, UR4, UR8, UR27 ;  /* 0x00000008041b72a4 */ /* 0x000fd8000f8e021b */
.L_x_20:
[----:B------:R-:W-:Y:S05]  /*19a0*/  BRA.U !UP5, `(.L_x_21) ;  /* 0x000000010d0c7547 */ /* 0x000fea000b800000 */
[----:B------:R-:W-:Y:S01]  /*19b0*/  UCGABAR_WAIT ;  /* 0x0000000000007dc7 */ /* 0x000fe20008000000 */
[----:B------:R-:W-:Y:S01]  /*19c0*/  CCTL.IVALL ;  /* 0x00000000ff00798f */ /* 0x000fe20002000000 */
[----:B------:R-:W-:Y:S05]  /*19d0*/  BRA `(.L_x_22) ;  /* 0x0000000000047947 */ /* 0x000fea0003800000 */
.L_x_21:
[----:B------:R-:W-:Y:S06]  /*19e0*/  BAR.SYNC.DEFER_BLOCKING 0x0 ;  /* 0x0000000000007b1d */ /* 0x000fec0000010000 */
.L_x_22:
[----:B------:R-:W-:Y:S05]  /*19f0*/  BRA.U UP0, `(.L_x_23) ;  /* 0x0000001900587547 */ /* 0x000fea000b800000 */
[----:B------:R-:W1:Y:S01]  /*1a00*/  LDCU UR6, c[0x0][0x38c] ;  /* 0x00007180ff0677ac */ /* 0x000e620008000800 */
[----:B------:R-:W2:Y:S01]  /*1a10*/  S2UR UR8, SR_CgaCtaId ;  /* 0x00000000000879c3 */ /* 0x000ea20000008800 */
[----:B------:R-:W-:Y:S01]  /*1a20*/  PLOP3.LUT P2, PT, PT, PT, UP3, 0x80, 0x8 ;  /* 0x000000000008781c */ /* 0x000fe20003f4f038 */
[----:B------:R-:W-:Y:S01]  /*1a30*/  IMAD.MOV.U32 R12, RZ, RZ, 0x1 ;  /* 0x00000001ff0c7424 */ /* 0x000fe200078e00ff */
[----:B------:R-:W-:Y:S01]  /*1a40*/  UMOV UR7, 0x400 ;  /* 0x0000040000077882 */ /* 0x000fe20000000000 */
[----:B------:R-:W-:Y:S01]  /*1a50*/  UISETP.NE.AND UP1, UPT, UR22, URZ, UPT ;  /* 0x000000ff1600728c */ /* 0x000fe2000bf25270 */
[----:B------:R-:W-:Y:S02]  /*1a60*/  ISETP.NE.AND P3, PT, R3, RZ, P4 ;  /* 0x000000ff0300720c */ /* 0x000fe40002765270 */
[----:B------:R-:W-:Y:S02]  /*1a70*/  CS2R R10, SRZ ;  /* 0x00000000000a7805 */ /* 0x000fe4000001ff00 */
[----:B------:R-:W-:Y:S01]  /*1a80*/  PLOP3.LUT P2, PT, P2, PT, PT, 0x8, 0x80 ;  /* 0x000000000080781c */ /* 0x000fe2000174e170 */
[----:B------:R-:W-:Y:S01]  /*1a90*/  IMAD.MOV.U32 R9, RZ, RZ, RZ ;  /* 0x000000ffff097224 */ /* 0x000fe200078e00ff */
[----:B------:R-:W3:Y:S01]  /*1aa0*/  LDCU UR57, c[0x0][0x370] ;  /* 0x00006e00ff3977ac */ /* 0x000ee20008000800 */
[----:B------:R-:W-:Y:S01]  /*1ab0*/  IMAD.MOV.U32 R8, RZ, RZ, 0x1 ;  /* 0x00000001ff087424 */ /* 0x000fe200078e00ff */
[----:B------:R-:W4:Y:S01]  /*1ac0*/  LDCU.64 UR46, c[0x0][0x348] ;  /* 0x00006900ff2e77ac */ /* 0x000f220008000a00 */
[----:B-1----:R-:W-:-:S02]  /*1ad0*/  UIADD3 UR5, UPT, UPT, UR6, 0x7f, URZ ;  /* 0x0000007f06057890 */ /* 0x002fc4000fffe0ff */
[----:B------:R-:W-:Y:S02]  /*1ae0*/  ULEA UR62, UR65, UR62, 0x1 ;  /* 0x0000003e413e7291 */ /* 0x000fe4000f8e08ff */
[----:B------:R-:W-:Y:S02]  /*1af0*/  USHF.R.S32.HI UR4, URZ, 0x1f, UR5 ;  /* 0x0000001fff047899 */ /* 0x000fe40008011405 */
[----:B------:R-:W-:Y:S02]  /*1b00*/  UIADD3 UR64, UPT, UPT, UR6, 0xfe, URZ ;  /* 0x000000fe06407890 */ /* 0x000fe4000fffe0ff */
[----:B------:R-:W-:Y:S02]  /*1b10*/  ULEA.HI UR4, UR4, UR5, URZ, 0x7 ;  /* 0x0000000504047291 */ /* 0x000fe4000f8f38ff */
[----:B--2---:R-:W-:Y:S02]  /*1b20*/  ULEA UR7, UR8, UR7, 0x18 ;  /* 0x0000000708077291 */ /* 0x004fe4000f8ec0ff */
[----:B------:R-:W-:-:S02]  /*1b30*/  USHF.R.S32.HI UR59, URZ, 0x7, UR4 ;  /* 0x00000007ff3b7899 */ /* 0x000fc40008011404 */
[----:B------:R-:W-:Y:S02]  /*1b40*/  UIADD3 UR4, UPT, UPT, UR6, -0x1, URZ ;  /* 0xffffffff06047890 */ /* 0x000fe4000fffe0ff */
[----:B------:R-:W-:Y:S02]  /*1b50*/  UISETP.LT.U32.AND UP0, UPT, UR59, 0x9, UPT ;  /* 0x000000093b00788c */ /* 0x000fe4000bf01070 */
[----:B------:R-:W-:Y:S02]  /*1b60*/  UISETP.GE.U32.AND UP2, UPT, UR4, -0xff, UPT ;  /* 0xffffff010400788c */ /* 0x000fe4000bf46070 */
[----:B------:R-:W-:Y:S01]  /*1b70*/  USEL UR58, UR59, 0x9, UP0 ;  /* 0x000000093b3a7887 */ /* 0x000fe20008000000 */
[----:B------:R-:W1:Y:S03]  /*1b80*/  LDCU UR56, c[0x0][0x374] ;  /* 0x00006e80ff3877ac */ /* 0x000e660008000800 */
[----:B------:R-:W-:-:S02]  /*1b90*/  UIADD3 UR4, UPT, UPT, UR58, -0x1, URZ ;  /* 0xffffffff3a047890 */ /* 0x000fc4000fffe0ff */
[----:B------:R-:W-:-:S03]  /*1ba0*/  USEL UR37, UR37, 0x2, UP1 ;  /* 0x0000000225257887 */ /* 0x000fc60008800000 */
[----:B------:R-:W-:Y:S02]  /*1bb0*/  @UP2 UIADD3 UR4, UPT, UPT, UR58, URZ, URZ ;  /* 0x000000ff3a042290 */ /* 0x000fe4000fffe0ff */
[----:B------:R-:W-:Y:S02]  /*1bc0*/  UIADD3 UR53, UPT, UPT, UR7, 0x6400, UR49 ;  /* 0x0000640007357890 */ /* 0x000fe4000fffe031 */
[----:B------:R-:W-:Y:S02]  /*1bd0*/  UIADD3 UR61, UPT, UPT, UR59, -UR58, URZ ;  /* 0x8000003a3b3d7290 */ /* 0x000fe4000fffe0ff */
[----:B------:R-:W-:Y:S02]  /*1be0*/  UIADD3 UR52, UPT, UPT, UR4, 0x1, URZ ;  /* 0x0000000104347890 */ /* 0x000fe4000fffe0ff */
[----:B------:R-:W-:Y:S01]  /*1bf0*/  UIADD3 UR60, UPT, UPT, -UR4, URZ, URZ ;  /* 0x000000ff043c7290 */ /* 0x000fe2000fffe1ff */
[----:B---34-:R-:W-:-:S11]  /*1c00*/  UMOV UR14, URZ ;  /* 0x000000ff000e7c82 */ /* 0x018fd60008000000 */
.L_x_47:
[----:B------:R-:W2:Y:S02]  /*1c10*/  S2UR UR4, SR_CgaCtaId ;  /* 0x00000000000479c3 */ /* 0x000ea40000008800 */
[----:B--2---:R-:W-:-:S09]  /*1c20*/  UISETP.NE.AND UP0, UPT, UR4, URZ, UPT ;  /* 0x000000ff0400728c */ /* 0x004fd2000bf05270 */
[----:B-1-3--:R-:W-:Y:S05]  /*1c30*/  BRA.U UP0, `(.L_x_24) ;  /* 0x0000000100287547 */ /* 0x00afea000b800000 */
[----:B------:R-:W-:Y:S02]  /*1c40*/  LEA R0, R9, UR7, 0x3 ;  /* 0x0000000709007c11 */ /* 0x000fe4000f8e18ff */
[----:B------:R-:W-:-:S04]  /*1c50*/  SHF.L.U32 R3, R8, 0x1f, RZ ;  /* 0x0000001f08037819 */ /* 0x000fc800000006ff */
[----:B------:R-:W2:Y:S02]  /*1c60*/  SYNCS.PHASECHK.TRANS64.TRYWAIT P0, [R0+URZ+0x120], R3 ;  /* 0x00012003000075a7 */ /* 0x000ea400080011ff */
[----:B--2---:R-:W-:Y:S05]  /*1c70*/  @!P0 BRA `(.L_x_25) ;  /* 0x00000074006c8947 */ /* 0x004fea0003800000 */
.L_x_143:
[----:B------:R3:W-:Y:S01]  /*1c80*/  SYNCS.ARRIVE.TRANS64.A1T0 RZ, [R0+URZ+0x110], RZ ;  /* 0x000110ff00ff79a7 */ /* 0x0007e200081000ff */
[----:B------:R-:W-:-:S05]  /*1c90*/  VIADD R9, R9, 0x1 ;  /* 0x0000000109097836 */ /* 0x000fca0000000000 */
[----:B------:R-:W-:-:S04]  /*1ca0*/  ISETP.NE.AND P0, PT, R9, 0x2, PT ;  /* 0x000000020900780c */ /* 0x000fc80003f05270 */
[----:B--2---:R-:W-:Y:S02]  /*1cb0*/  SEL R3, RZ, 0x1, P0 ;  /* 0x00000001ff037807 */ /* 0x004fe40000000000 */
[----:B------:R-:W-:Y:S02]  /*1cc0*/  SEL R9, R9, RZ, P0 ;  /* 0x000000ff09097207 */ /* 0x000fe40000000000 */
[----:B------:R-:W-:Y:S02]  /*1cd0*/  LOP3.LUT R8, R8, R3, RZ, 0x3c, !PT ;  /* 0x0000000308087212 */ /* 0x000fe400078e3cff */
.L_x_24:
[----:B------:R-:W-:Y:S01]  /*1ce0*/  ULEA UR4, UR14, UR7, 0x3 ;  /* 0x000000070e047291 */ /* 0x000fe2000f8e18ff */
[----:B---3--:R-:W-:Y:S01]  /*1cf0*/  SHF.L.U32 R0, R12, 0x1f, RZ ;  /* 0x0000001f0c007819 */ /* 0x008fe200000006ff */
[----:B------:R-:W-:Y:S02]  /*1d00*/  UISETP.GE.U32.AND UP0, UPT, UR64, 0xff, UPT ;  /* 0x000000ff4000788c */ /* 0x000fe4000bf06070 */
[----:B------:R-:W-:Y:S02]  /*1d10*/  ULEA UR35, UR25, UR65, 0x1 ;  /* 0x0000004119237291 */ /* 0x000fe4000f8e08ff */
[----:B------:R-:W-:Y:S02]  /*1d20*/  ULEA.HI UR11, UR25, UR25, URZ, 0x1 ;  /* 0x00000019190b7291 */ /* 0x000fe4000f8f08ff */
[----:B------:R-:W-:Y:S01]  /*1d30*/  USHF.L.U32 UR35, UR35, 0x5, URZ ;  /* 0x0000000523237899 */ /* 0x000fe200080006ff */
[----:B------:R2:W3:Y:S01]  /*1d40*/  SYNCS.PHASECHK.TRANS64.TRYWAIT P1, [UR4+0x48], R0 ;  /* 0x00004800ff0075a7 */ /* 0x0004e20008021104 */
[----:B------:R-:W-:-:S02]  /*1d50*/  ULEA.HI UR4, UR27, UR27, URZ, 0x1 ;  /* 0x0000001b1b047291 */ /* 0x000fc4000f8f08ff */
[----:B------:R-:W-:Y:S02]  /*1d60*/  USHF.R.S32.HI UR11, URZ, 0x1, UR11 ;  /* 0x00000001ff0b7899 */ /* 0x000fe4000801140b */
[----:B------:R-:W-:Y:S02]  /*1d70*/  USHF.L.U32 UR43, UR4, 0x7, URZ ;  /* 0x00000007042b7899 */ /* 0x000fe400080006ff */
[----:B------:R-:W-:Y:S02]  /*1d80*/  ULOP3.LUT UR27, UR4, 0xfffffffe, URZ, 0xc0, !UPT ;  /* 0xfffffffe041b7892 */ /* 0x000fe4000f8ec0ff */
[----:B------:R-:W-:Y:S02]  /*1d90*/  ULOP3.LUT UR43, UR43, 0xffffff00, URZ, 0xc0, !UPT ;  /* 0xffffff002b2b7892 */ /* 0x000fe4000f8ec0ff */
[----:B------:R-:W-:Y:S02]  /*1da0*/  ULOP3.LUT UR27, UR27, 0x1, UR63, 0xf8, !UPT ;  /* 0x000000011b1b7892 */ /* 0x000fe4000f8ef83f */
[----:B------:R-:W-:Y:S01]  /*1db0*/  ULEA UR43, UR62, UR43, 0x6 ;  /* 0x0000002b3e2b7291 */ /* 0x000fe2000f8e30ff */
[----:B------:R-:W-:Y:S01]  /*1dc0*/  UMOV UR20, URZ ;  /* 0x000000ff00147c82 */ /* 0x000fe20008000000 */
[----:B------:R-:W-:Y:S10]  /*1dd0*/  BRA.U !UP0, `(.L_x_26) ;  /* 0x0000000508247547 */ /* 0x000ff4000b800000 */
[----:B------:R-:W-:Y:S01]  /*1de0*/  UMOV UR15, UR60 ;  /* 0x0000003c000f7c82 */ /* 0x000fe20008000000 */
[----:B------:R-:W-:Y:S01]  /*1df0*/  UMOV UR4, UR14 ;  /* 0x0000000e00047c82 */ /* 0x000fe20008000000 */
[----:B------:R-:W-:Y:S01]  /*1e00*/  UMOV UR28, 0xffffffff ;  /* 0xffffffff001c7882 */ /* 0x000fe20000000000 */
[----:B------:R-:W-:-:S05]  /*1e10*/  UMOV UR42, URZ ;  /* 0x000000ff002a7c82 */ /* 0x000fca0008000000 */
.L_x_34:
[----:B------:R-:W-:Y:S01]  /*1e20*/  ULEA UR5, UR4, UR7, 0x3 ;  /* 0x0000000704057291 */ /* 0x000fe2000f8e18ff */
[----:B---3--:R-:W-:Y:S01]  /*1e30*/  @P4 MOV R2, 0xa800 ;  /* 0x0000a80000024802 */ /* 0x008fe20000000f00 */
[----:B-123--:R-:W-:Y:S10]  /*1e40*/  @P1 BRA `(.L_x_27) ;  /* 0x00000000000c1947 */ /* 0x00eff40003800000 */
[----:B------:R-:W-:-:S04]  /*1e50*/  SHF.L.U32 R3, R12, 0x1f, RZ ;  /* 0x0000001f0c037819 */ /* 0x000fc800000006ff */
[----:B------:R-:W3:Y:S02]  /*1e60*/  SYNCS.PHASECHK.TRANS64.TRYWAIT P0, [UR5+0x48], R3 ;  /* 0x00004803ff0075a7 */ /* 0x000ee40008001105 */
[----:B---3--:R-:W-:Y:S05]  /*1e70*/  @!P0 BRA `(.L_x_28) ;  /* 0x0000007400008947 */ /* 0x008fea0003800000 */
.L_x_27:
[----:B------:R3:W-:Y:S01]  /*1e80*/  @P4 SYNCS.ARRIVE.TRANS64 RZ, [UR5], R2 ;  /* 0x00000002ffff49a7 */ /* 0x0007e20008000005 */
[----:B------:R-:W-:Y:S02]  /*1e90*/  ULOP3.LUT UR6, UR37, 0x2, URZ, 0xfc, !UPT ;  /* 0x0000000225067892 */ /* 0x000fe4000f8efcff */
[----:B------:R-:W-:Y:S02]  /*1ea0*/  UIADD3 UR15, UPT, UPT, UR15, 0x1, URZ ;  /* 0x000000010f0f7890 */ /* 0x000fe4000fffe0ff */
[----:B------:R-:W-:Y:S02]  /*1eb0*/  UISETP.NE.AND UP0, UPT, UR6, 0x2, UPT ;  /* 0x000000020600788c */ /* 0x000fe4000bf05270 */
[----:B------:R-:W-:Y:S02]  /*1ec0*/  UIADD3 UR28, UPT, UPT, UR28, 0x1, URZ ;  /* 0x000000011c1c7890 */ /* 0x000fe4000fffe0ff */
[----:B------:R-:W-:-:S05]  /*1ed0*/  UISETP.NE.AND UP4, UPT, UR15, 0x1, UPT ;  /* 0x000000010f00788c */ /* 0x000fca000bf85270 */
[----:B------:R-:W-:Y:S05]  /*1ee0*/  BRA.U UP0, `(.L_x_29) ;  /* 0x0000000100047547 */ /* 0x000fea000b800000 */
[----:B-1----:R-:W-:Y:S05]  /*1ef0*/  BPT.TRAP 0x1 ;  /* 0x000000040000795c */ /* 0x002fea0000300000 */
.L_x_29:
[----:B------:R-:W-:Y:S04]  /*1f00*/  BSSY.RECONVERGENT B0, `(.L_x_30) ;  /* 0x0000003000007945 */ /* 0x000fe80003800200 */
[----:B------:R-:W-:Y:S05]  /*1f10*/  @!P3 BRA `(.L_x_31) ;  /* 0x000000000004b947 */ /* 0x000fea0003800000 */
[----:B-1----:R-:W-:Y:S05]  /*1f20*/  BPT.TRAP 0x1 ;  /* 0x000000040000795c */ /* 0x002fea0000300000 */
.L_x_31:
[----:B-1----:R-:W-:Y:S05]  /*1f30*/  BSYNC.RECONVERGENT B0 ;  /* 0x0000000000007941 */ /* 0x002fea0003800200 */
.L_x_30:
[----:B------:R-:W-:Y:S01]  /*1f40*/  UIADD3 UR6, UPT, UPT, UR4, 0x1, URZ ;  /* 0x0000000104067890 */ /* 0x000fe2000fffe0ff */
[----:B------:R-:W-:Y:S01]  /*1f50*/  BSSY.RECONVERGENT B0, `(.L_x_32) ;  /* 0x000002d000007945 */ /* 0x000fe20003800200 */
[----:B------:R-:W-:Y:S02]  /*1f60*/  ELECT P0, URZ, PT ;  /* 0x0000000000ff782f */ /* 0x000fe40003800000 */
[----:B------:R-:W-:-:S04]  /*1f70*/  UISETP.NE.AND UP0, UPT, UR6, 0x9, UPT ;  /* 0x000000090600788c */ /* 0x000fc8000bf05270 */
[----:B------:R-:W-:Y:S02]  /*1f80*/  USEL UR8, URZ, 0x1, UP0 ;  /* 0x00000001ff087887 */ /* 0x000fe40008000000 */
[----:B------:R-:W-:-:S04]  /*1f90*/  USEL UR14, UR6, URZ, UP0 ;  /* 0x000000ff060e7287 */ /* 0x000fc80008000000 */
[----:B------:R-:W-:Y:S01]  /*1fa0*/  ULEA UR6, UR14, UR7, 0x3 ;  /* 0x000000070e067291 */ /* 0x000fe2000f8e18ff */
[----:B------:R-:W-:-:S04]  /*1fb0*/  LOP3.LUT R12, R12, UR8, RZ, 0x3c, !PT ;  /* 0x000000080c0c7c12 */ /* 0x000fc8000f8e3cff */
[----:B--2---:R-:W-:-:S04]  /*1fc0*/  SHF.L.U32 R0, R12, 0x1f, RZ ;  /* 0x0000001f0c007819 */ /* 0x004fc800000006ff */
[----:B------:R1:W2:Y:S01]  /*1fd0*/  SYNCS.PHASECHK.TRANS64.TRYWAIT P1, [UR6+0x48], R0 ;  /* 0x00004800ff0075a7 */ /* 0x0002a20008021106 */
[----:B------:R-:W-:Y:S05]  /*1fe0*/  @!P0 BRA `(.L_x_33) ;  /* 0x00000000008c8947 */ /* 0x000fea0003800000 */
[----:B------:R-:W-:Y:S02]  /*1ff0*/  USHF.L.U32 UR6, UR4, 0x9, URZ ;  /* 0x0000000904067899 */ /* 0x000fe400080006ff */
[----:B------:R-:W-:Y:S02]  /*2000*/  ULEA UR40, UR4, UR49, 0xe ;  /* 0x0000003104287291 */ /* 0x000fe4000f8e70ff */
[----:B------:R-:W-:Y:S02]  /*2010*/  UIADD3 UR22, UP3, UPT, UR46, 0x80, URZ ;  /* 0x000000802e167890 */ /* 0x000fe4000ff7e0ff */
[----:B------:R-:W-:Y:S02]  /*2020*/  ULEA UR32, UR4, UR7, 0xc ;  /* 0x0000000704207291 */ /* 0x000fe4000f8e60ff */
[----:B------:R-:W-:Y:S02]  /*2030*/  UIADD3 UR20, UP2, UPT, UR46, 0x180, URZ ;  /* 0x000001802e147890 */ /* 0x000fe4000ff5e0ff */
[----:B------:R-:W-:-:S02]  /*2040*/  UIADD3 UR18, UP1, UPT, UR46, 0x280, URZ ;  /* 0x000002802e127890 */ /* 0x000fc4000ff3e0ff */
[----:B------:R-:W-:Y:S02]  /*2050*/  ULOP3.LUT UR24, UR48, UR6, URZ, 0xfc, !UPT ;  /* 0x0000000630187292 */ /* 0x000fe4000f8efcff */
[----:B------:R-:W-:Y:S02]  /*2060*/  UIADD3 UR16, UP0, UPT, UR46, 0x380, URZ ;  /* 0x000003802e107890 */ /* 0x000fe4000ff1e0ff */
[----:B------:R-:W-:Y:S02]  /*2070*/  ULOP3.LUT UR8, UR6, UR31, URZ, 0xfc, !UPT ;  /* 0x0000001f06087292 */ /* 0x000fe4000f8efcff */
[----:B------:R-:W-:Y:S02]  /*2080*/  ULOP3.LUT UR41, UR5, 0xfefffff8, URZ, 0xc0, !UPT ;  /* 0xfefffff805297892 */ /* 0x000fe4000f8ec0ff */
[----:B------:R-:W-:Y:S02]  /*2090*/  UIADD3.X UR23, UPT, UPT, URZ, UR47, URZ, UP3, !UPT ;  /* 0x0000002fff177290 */ /* 0x000fe40009ffe4ff */
[----:B------:R-:W-:-:S02]  /*20a0*/  UIADD3 UR40, UPT, UPT, UR7, 0x6400, UR40 ;  /* 0x0000640007287890 */ /* 0x000fc4000fffe028 */
[----:B------:R-:W-:Y:S02]  /*20b0*/  UPRMT UR6, URZ, 0x5410, UR45 ;  /* 0x00005410ff067896 */ /* 0x000fe4000800002d */
[----:B------:R-:W-:Y:S02]  /*20c0*/  UIADD3.X UR21, UPT, UPT, URZ, UR47, URZ, UP2, !UPT ;  /* 0x0000002fff157290 */ /* 0x000fe400097fe4ff */
[----:B------:R-:W-:Y:S02]  /*20d0*/  UIADD3 UR32, UPT, UPT, UR32, 0x2a400, URZ ;  /* 0x0002a40020207890 */ /* 0x000fe4000fffe0ff */
[----:B------:R-:W-:Y:S02]  /*20e0*/  UIADD3.X UR19, UPT, UPT, URZ, UR47, URZ, UP1, !UPT ;  /* 0x0000002fff137290 */ /* 0x000fe40008ffe4ff */
[----:B------:R-:W-:Y:S02]  /*20f0*/  UIADD3 UR24, UPT, UPT, UR7, 0x33400, UR24 ;  /* 0x0003340007187890 */ /* 0x000fe4000fffe018 */
[----:B------:R-:W-:-:S02]  /*2100*/  UIADD3.X UR17, UPT, UPT, URZ, UR47, URZ, UP0, !UPT ;  /* 0x0000002fff117290 */ /* 0x000fc400087fe4ff */
[----:B------:R-:W-:Y:S02]  /*2110*/  UPRMT UR30, URZ, 0x5410, UR38 ;  /* 0x00005410ff1e7896 */ /* 0x000fe40008000026 */
[----:B------:R-:W-:Y:S01]  /*2120*/  UIADD3 UR8, UPT, UPT, UR7, 0x34600, UR8 ;  /* 0x0003460007087890 */ /* 0x000fe2000fffe008 */
[----:B------:R-:W-:Y:S01]  /*2130*/  UMOV UR50, 0x0 ;  /* 0x0000000000327882 */ /* 0x000fe20000000000 */
[----:B------:R-:W-:Y:S01]  /*2140*/  UMOV UR51, 0x10000000 ;  /* 0x1000000000337882 */ /* 0x000fe20000000000 */
[----:B------:R-:W-:Y:S01]  /*2150*/  UMOV UR34, UR42 ;  /* 0x0000002a00227c82 */ /* 0x000fe20008000000 */
[----:B------:R-:W-:Y:S01]  /*2160*/  UMOV UR36, UR44 ;  /* 0x0000002c00247c82 */ /* 0x000fe20008000000 */
[----:B------:R-:W-:Y:S01]  /*2170*/  UMOV UR33, UR41 ;  /* 0x0000002900217c82 */ /* 0x000fe20008000000 */
[----:B------:R-:W-:Y:S01]  /*2180*/  UMOV UR29, UR44 ;  /* 0x0000002c001d7c82 */ /* 0x000fe20008000000 */
[----:B------:R-:W-:Y:S01]  /*2190*/  UMOV UR25, UR41 ;  /* 0x0000002900197c82 */ /* 0x000fe20008000000 */
[----:B------:R4:W-:Y:S01]  /*21a0*/  UTMALDG.3D.MULTICAST.2CTA [UR40], [UR22], UR6, desc[UR50] ;  /* 0x00003228160073b4 */ /* 0x0009e20008211806 */
[----:B------:R-:W-:Y:S01]  /*21b0*/  UMOV UR12, UR28 ;  /* 0x0000001c000c7c82 */ /* 0x000fe20008000000 */
[----:B------:R-:W-:Y:S01]  /*21c0*/  UMOV UR13, UR44 ;  /* 0x0000002c000d7c82 */ /* 0x000fe20008000000 */
[----:B------:R-:W-:Y:S01]  /*21d0*/  UMOV UR9, UR41 ;  /* 0x0000002900097c82 */ /* 0x000fe20008000000 */
[----:B------:R4:W-:Y:S01]  /*21e0*/  UTMALDG.3D.2CTA [UR32], [UR20], desc[UR50] ;  /* 0x00003220140075b4 */ /* 0x0009e20008211000 */
[----:B------:R4:W-:Y:S01]  /*21f0*/  UTMALDG.4D.MULTICAST.2CTA [UR24], [UR18], UR6, desc[UR50] ;  /* 0x00003218120073b4 */ /* 0x0009e20008219806 */
[----:B------:R4:W-:Y:S02]  /*2200*/  UTMALDG.4D.MULTICAST.2CTA [UR8], [UR16], UR30, desc[UR50] ;  /* 0x00003208100073b4 */ /* 0x0009e4000821981e */
[----:B----4-:R-:W-:Y:S01]  /*2210*/  NOP ;  /* 0x0000000000007918 */ /* 0x010fe20000000000 */
.L_x_33:
[----:B------:R-:W-:Y:S05]  /*2220*/  BSYNC.RECONVERGENT B0 ;  /* 0x0000000000007941 */ /* 0x000fea0003800200 */
.L_x_32:
[----:B------:R-:W-:Y:S01]  /*2230*/  UIADD3 UR42, UPT, UPT, UR42, 0x80, URZ ;  /* 0x000000802a2a7890 */ /* 0x000fe2000fffe0ff */
[----:B------:R-:W-:Y:S01]  /*2240*/  UMOV UR4, UR14 ;  /* 0x0000000e00047c82 */ /* 0x000fe20008000000 */
[----:B------:R-:W-:Y:S01]  /*2250*/  UMOV UR20, UR52 ;  /* 0x0000003400147c82 */ /* 0x000fe20008000000 */
[----:B------:R-:W-:Y:S09]  /*2260*/  BRA.U UP4, `(.L_x_34) ;  /* 0xfffffff904ec7547 */ /* 0x000ff2000b83ffff */
.L_x_26:
[----:B------:R-:W-:Y:S01]  /*2270*/  ULEA UR4, UR14, UR7, 0x3 ;  /* 0x000000070e047291 */ /* 0x000fe2000f8e18ff */
[----:B-12---:R-:W-:Y:S01]  /*2280*/  SHF.L.U32 R0, R12, 0x1f, RZ ;  /* 0x0000001f0c007819 */ /* 0x006fe200000006ff */
[----:B------:R-:W-:Y:S01]  /*2290*/  @!P2 SYNCS.ARRIVE.TRANS64.A1T0 RZ, [UR7+0xc8], RZ ;  /* 0x0000c8ffffffa9a7 */ /* 0x000fe20008100007 */
[----:B------:R-:W-:-:S06]  /*22a0*/  UISETP.GT.AND UP0, UPT, UR59, UR58, UPT ;  /* 0x0000003a3b00728c */ /* 0x000fcc000bf04270 */
[----:B---3--:R1:W2:Y:S03]  /*22b0*/  SYNCS.PHASECHK.TRANS64.TRYWAIT P1, [UR4+0x48], R0 ;  /* 0x00004800ff0075a7 */ /* 0x0082a60008021104 */
[----:B------:R-:W-:Y:S05]  /*22c0*/  BRA.U !UP0, `(.L_x_35) ;  /* 0x0000000508187547 */ /* 0x000fea000b800000 */
[----:B------:R-:W-:Y:S01]  /*22d0*/  UIADD3 UR28, UPT, UPT, UR61, UR20, URZ ;  /* 0x000000143d1c7290 */ /* 0x000fe2000fffe0ff */
[----:B------:R-:W-:-:S11]  /*22e0*/  UMOV UR5, UR14 ;  /* 0x0000000e00057c82 */ /* 0x000fd60008000000 */
.L_x_43:
[----:B------:R-:W-:Y:S01]  /*22f0*/  ULEA UR6, UR5, UR7, 0x3 ;  /* 0x0000000705067291 */ /* 0x000fe2000f8e18ff */
[----:B--2---:R-:W-:Y:S01]  /*2300*/  @P4 MOV R2, 0xa800 ;  /* 0x0000a80000024802 */ /* 0x004fe20000000f00 */
[----:B--23--:R-:W-:Y:S10]  /*2310*/  @P1 BRA `(.L_x_36) ;  /* 0x00000000000c1947 */ /* 0x00cff40003800000 */
[----:B------:R-:W-:-:S04]  /*2320*/  SHF.L.U32 R3, R12, 0x1f, RZ ;  /* 0x0000001f0c037819 */ /* 0x000fc800000006ff */
[----:B------:R-:W2:Y:S02]  /*2330*/  SYNCS.PHASECHK.TRANS64.TRYWAIT P0, [UR6+0x48], R3 ;  /* 0x00004803ff0075a7 */ /* 0x000ea40008001106 */
[----:B--2---:R-:W-:Y:S05]  /*2340*/  @!P0 BRA `(.L_x_37) ;  /* 0x0000006c00e48947 */ /* 0x004fea0003800000 */
.L_x_36:
[----:B------:R2:W-:Y:S01]  /*2350*/  @P4 SYNCS.ARRIVE.TRANS64 RZ, [UR6], R2 ;  /* 0x00000002ffff49a7 */ /* 0x0005e20008000006 */
[----:B------:R-:W-:-:S04]  /*2360*/  ULOP3.LUT UR4, UR37, 0x2, URZ, 0xfc, !UPT ;  /* 0x0000000225047892 */ /* 0x000fc8000f8efcff */
[----:B------:R-:W-:-:S09]  /*2370*/  UISETP.NE.AND UP0, UPT, UR4, 0x2, UPT ;  /* 0x000000020400788c */ /* 0x000fd2000bf05270 */
[----:B------:R-:W-:Y:S05]  /*2380*/  BRA.U UP0, `(.L_x_38) ;  /* 0x0000000100047547 */ /* 0x000fea000b800000 */
[----:B------:R-:W-:Y:S05]  /*2390*/  BPT.TRAP 0x1 ;  /* 0x000000040000795c */ /* 0x000fea0000300000 */
.L_x_38:
[----:B------:R-:W-:Y:S04]  /*23a0*/  BSSY.RECONVERGENT B0, `(.L_x_39) ;  /* 0x0000003000007945 */ /* 0x000fe80003800200 */
[----:B------:R-:W-:Y:S05]  /*23b0*/  @!P3 BRA `(.L_x_40) ;  /* 0x000000000004b947 */ /* 0x000fea0003800000 */
[----:B------:R-:W-:Y:S05]  /*23c0*/  BPT.TRAP 0x1 ;  /* 0x000000040000795c */ /* 0x000fea0000300000 */
.L_x_40:
[----:B------:R-:W-:Y:S05]  /*23d0*/  BSYNC.RECONVERGENT B0 ;  /* 0x0000000000007941 */ /* 0x000fea0003800200 */
.L_x_39:
        /* <DEDUP_REMOVED lines=8> */
[----:B-1----:R-:W-:-:S04]  /*2460*/  SHF.L.U32 R0, R12, 0x1f, RZ ;  /* 0x0000001f0c007819 */ /* 0x002fc800000006ff */
[----:B------:R1:W3:Y:S01]  /*2470*/  SYNCS.PHASECHK.TRANS64.TRYWAIT P1, [UR4+0x48], R0 ;  /* 0x00004800ff0075a7 */ /* 0x0002e20008021104 */
[----:B------:R-:W-:Y:S05]  /*2480*/  @!P0 BRA `(.L_x_42) ;  /* 0x0000000000948947 */ /* 0x000fea0003800000 */
[----:B------:R-:W-:Y:S02]  /*2490*/  UIADD3 UR12, UP3, UPT, UR46, 0x80, URZ ;  /* 0x000000802e0c7890 */ /* 0x000fe4000ff7e0ff */
[----:B------:R-:W-:Y:S02]  /*24a0*/  ULEA UR32, UR5, UR7, 0xc ;  /* 0x0000000705207291 */ /* 0x000fe4000f8e60ff */
[----:B------:R-:W-:Y:S02]  /*24b0*/  UIADD3 UR8, UP2, UPT, UR46, 0x180, URZ ;  /* 0x000001802e087890 */ /* 0x000fe4000ff5e0ff */
[----:B------:R-:W-:Y:S02]  /*24c0*/  USHF.L.U32 UR42, UR20, 0x7, URZ ;  /* 0x00000007142a7899 */ /* 0x000fe400080006ff */
[----:B------:R-:W-:Y:S02]  /*24d0*/  ULOP3.LUT UR41, UR6, 0xfefffff8, URZ, 0xc0, !UPT ;  /* 0xfefffff806297892 */ /* 0x000fe4000f8ec0ff */
[----:B------:R-:W-:-:S02]  /*24e0*/  ULEA UR40, UR5, UR53, 0xe ;  /* 0x0000003505287291 */ /* 0x000fc4000f8e70ff */
[----:B------:R-:W-:Y:S02]  /*24f0*/  UIADD3.X UR13, UPT, UPT, URZ, UR47, URZ, UP3, !UPT ;  /* 0x0000002fff0d7290 */ /* 0x000fe40009ffe4ff */
[----:B------:R-:W-:Y:S02]  /*2500*/  UPRMT UR15, URZ, 0x5410, UR45 ;  /* 0x00005410ff0f7896 */ /* 0x000fe4000800002d */
[----:B------:R-:W-:Y:S02]  /*2510*/  UIADD3.X UR9, UPT, UPT, URZ, UR47, URZ, UP2, !UPT ;  /* 0x0000002fff097290 */ /* 0x000fe400097fe4ff */
[----:B------:R-:W-:Y:S02]  /*2520*/  UIADD3 UR32, UPT, UPT, UR32, 0x2a400, URZ ;  /* 0x0002a40020207890 */ /* 0x000fe4000fffe0ff */
[----:B------:R-:W-:Y:S01]  /*2530*/  USHF.L.U32 UR4, UR5, 0x9, URZ ;  /* 0x0000000905047899 */ /* 0x000fe200080006ff */
[----:B------:R-:W-:Y:S01]  /*2540*/  UMOV UR50, 0x0 ;  /* 0x0000000000327882 */ /* 0x000fe20000000000 */
[----:B------:R-:W-:-:S02]  /*2550*/  UMOV UR51, 0x10000000 ;  /* 0x1000000000337882 */ /* 0x000fc40000000000 */
[----:B------:R-:W-:Y:S01]  /*2560*/  ULOP3.LUT UR16, UR48, UR4, URZ, 0xfc, !UPT ;  /* 0x0000000430107292 */ /* 0x000fe2000f8efcff */
[----:B------:R4:W-:Y:S01]  /*2570*/  UTMALDG.3D.MULTICAST.2CTA [UR40], [UR12], UR15, desc[UR50] ;  /* 0x000032280c0073b4 */ /* 0x0009e2000821180f */
[----:B------:R-:W-:Y:S02]  /*2580*/  UIADD3 UR24, UP1, UPT, UR46, 0x280, URZ ;  /* 0x000002802e187890 */ /* 0x000fe4000ff3e0ff */
[----:B------:R-:W-:Y:S02]  /*2590*/  ULOP3.LUT UR4, UR4, UR31, URZ, 0xfc, !UPT ;  /* 0x0000001f04047292 */ /* 0x000fe4000f8efcff */
[----:B------:R-:W-:Y:S01]  /*25a0*/  UIADD3 UR22, UP0, UPT, UR46, 0x380, URZ ;  /* 0x000003802e167890 */ /* 0x000fe2000ff1e0ff */
[----:B------:R-:W-:Y:S01]  /*25b0*/  UMOV UR36, UR44 ;  /* 0x0000002c00247c82 */ /* 0x000fe20008000000 */
[----:B------:R-:W-:Y:S01]  /*25c0*/  UMOV UR33, UR41 ;  /* 0x0000002900217c82 */ /* 0x000fe20008000000 */
[----:B------:R-:W-:Y:S01]  /*25d0*/  UMOV UR34, UR42 ;  /* 0x0000002a00227c82 */ /* 0x000fe20008000000 */
[----:B------:R-:W-:Y:S01]  /*25e0*/  UIADD3.X UR25, UPT, UPT, URZ, UR47, URZ, UP1, !UPT ;  /* 0x0000002fff197290 */ /* 0x000fe20008ffe4ff */
[----:B------:R2:W-:Y:S01]  /*25f0*/  UTMALDG.3D.2CTA [UR32], [UR8], desc[UR50] ;  /* 0x00003220080075b4 */ /* 0x0005e20008211000 */
[----:B------:R-:W-:-:S02]  /*2600*/  UIADD3 UR16, UPT, UPT, UR7, 0x33400, UR16 ;  /* 0x0003340007107890 */ /* 0x000fc4000fffe010 */
[----:B------:R-:W-:Y:S01]  /*2610*/  UIADD3.X UR23, UPT, UPT, URZ, UR47, URZ, UP0, !UPT ;  /* 0x0000002fff177290 */ /* 0x000fe200087fe4ff */
[----:B------:R-:W-:Y:S01]  /*2620*/  UMOV UR18, UR26 ;  /* 0x0000001a00127c82 */ /* 0x000fe20008000000 */
[----:B------:R-:W-:Y:S01]  /*2630*/  UMOV UR19, UR27 ;  /* 0x0000001b00137c82 */ /* 0x000fe20008000000 */
[----:B------:R-:W-:Y:S01]  /*2640*/  UMOV UR21, UR44 ;  /* 0x0000002c00157c82 */ /* 0x000fe20008000000 */
[----:B------:R-:W-:-:S03]  /*2650*/  UMOV UR17, UR41 ;  /* 0x0000002900117c82 */ /* 0x000fc60008000000 */
[----:B------:R1:W-:Y:S01]  /*2660*/  UTMALDG.4D.MULTICAST.2CTA [UR16], [UR24], UR15, desc[UR50] ;  /* 0x00003210180073b4 */ /* 0x0003e2000821980f */
[----:B----4-:R-:W-:Y:S01]  /*2670*/  UMOV UR12, UR20 ;  /* 0x00000014000c7c82 */ /* 0x010fe20008000000 */
[----:B------:R-:W-:Y:S01]  /*2680*/  UMOV UR13, UR44 ;  /* 0x0000002c000d7c82 */ /* 0x000fe20008000000 */
[----:B--2---:R-:W-:Y:S02]  /*2690*/  UIADD3 UR8, UPT, UPT, UR7, 0x34600, UR4 ;  /* 0x0003460007087890 */ /* 0x004fe4000fffe004 */
[----:B------:R-:W-:Y:S01]  /*26a0*/  UPRMT UR4, URZ, 0x5410, UR38 ;  /* 0x00005410ff047896 */ /* 0x000fe20008000026 */
[----:B------:R-:W-:-:S08]  /*26b0*/  UMOV UR9, UR41 ;  /* 0x0000002900097c82 */ /* 0x000fd00008000000 */
[----:B------:R1:W-:Y:S02]  /*26c0*/  UTMALDG.4D.MULTICAST.2CTA [UR8], [UR22], UR4, desc[UR50] ;  /* 0x00003208160073b4 */ /* 0x0003e40008219804 */
[----:B-1----:R-:W-:Y:S01]  /*26d0*/  NOP ;  /* 0x0000000000007918 */ /* 0x002fe20000000000 */
.L_x_42:
[----:B------:R-:W-:Y:S05]  /*26e0*/  BSYNC.RECONVERGENT B0 ;  /* 0x0000000000007941 */ /* 0x000fea0003800200 */
.L_x_41:
[----:B------:R-:W-:Y:S01]  /*26f0*/  UIADD3 UR20, UPT, UPT, UR20, 0x1, URZ ;  /* 0x0000000114147890 */ /* 0x000fe2000fffe0ff */
[----:B------:R-:W-:-:S03]  /*2700*/  UMOV UR5, UR14 ;  /* 0x0000000e00057c82 */ /* 0x000fc60008000000 */
[----:B------:R-:W-:-:S09]  /*2710*/  UISETP.NE.AND UP0, UPT, UR20, UR28, UPT ;  /* 0x0000001c1400728c */ /* 0x000fd2000bf05270 */
[----:B------:R-:W-:Y:S05]  /*2720*/  BRA.U UP0, `(.L_x_43) ;  /* 0xfffffff900f07547 */ /* 0x000fea000b83ffff */
.L_x_35:
[C---:B------:R-:W-:Y:S01]  /*2730*/  LEA R3, R11.reuse, UR7, 0x3 ;  /* 0x000000070b037c11 */ /* 0x040fe2000f8e18ff */
[----:B------:R-:W-:Y:S01]  /*2740*/  NOP ;  /* 0x0000000000007918 */ /* 0x000fe20000000000 */
[----:B-1----:R-:W-:Y:S02]  /*2750*/  SHF.L.U32 R0, R10, 0x1f, RZ ;  /* 0x0000001f0a007819 */ /* 0x002fe400000006ff */
[----:B------:R-:W-:Y:S02]  /*2760*/  LEA R5, R11, UR7, 0x4 ;  /* 0x000000070b057c11 */ /* 0x000fe4000f8e20ff */
[----:B------:R-:W1:Y:S02]  /*2770*/  SYNCS.PHASECHK.TRANS64.TRYWAIT P0, [R3+URZ+0xd0], R0 ;  /* 0x0000d000030075a7 */ /* 0x000e6400080011ff */
[----:B-1----:R-:W-:Y:S05]  /*2780*/  @!P0 BRA `(.L_x_44) ;  /* 0x0000006800ec8947 */ /* 0x002fea0003800000 */
.L_x_146:
[----:B------:R-:W4:Y:S01]  /*2790*/  LDS.128 R4, [R5+0x140] ;  /* 0x0001400005047984 */ /* 0x000f220000000c00 */
[----:B------:R-:W-:Y:S01]  /*27a0*/  UISETP.GE.AND UP0, UPT, UR39, 0x1, UPT ;  /* 0x000000012700788c */ /* 0x000fe2000bf06270 */
[----:B------:R-:W-:Y:S01]  /*27b0*/  @!PT LDS RZ, [RZ] ;  /* 0x00000000fffff984 */ /* 0x000fe20000000800 */
[----:B------:R-:W-:Y:S01]  /*27c0*/  @!PT LDS RZ, [RZ] ;  /* 0x00000000fffff984 */ /* 0x000fe20000000800 */
[----:B------:R-:W-:Y:S01]  /*27d0*/  @!PT LDS RZ, [RZ] ;  /* 0x00000000fffff984 */ /* 0x000fe20000000800 */
[----:B------:R-:W-:Y:S01]  /*27e0*/  @!PT LDS RZ, [RZ] ;  /* 0x00000000fffff984 */ /* 0x000fe20000000800 */
[----:B------:R1:W-:Y:S06]  /*27f0*/  MEMBAR.ALL.CTA ;  /* 0x0000000000007992 */ /* 0x0003ec0000008000 */
[----:B-1----:R-:W1:Y:S01]  /*2800*/  FENCE.VIEW.ASYNC.S ;  /* 0x00000000000073c6 */ /* 0x002e620000000000 */
[----:B----4-:R-:W-:-:S13]  /*2810*/  LOP3.LUT P0, RZ, R6, 0x1, RZ, 0xc0, !PT ;  /* 0x0000000106ff7812 */ /* 0x010fda000780c0ff */
[----:B-1----:R-:W-:Y:S01]  /*2820*/  VOTEU.ANY UP1, P0 ;  /* 0x0000000000ff7886 */ /* 0x002fe20000020100 */
[----:B------:R-:W-:-:S13]  /*2830*/  PLOP3.LUT P0, PT, PT, PT, UP1, 0x80, 0x8 ;  /* 0x000000000008781c */ /* 0x000fda0003f0f018 */
[----:B------:R-:W-:Y:S02]  /*2840*/  @P0 LOP3.LUT R0, R5, 0xffff, RZ, 0xc0, !PT ;  /* 0x0000ffff05000812 */ /* 0x000fe400078ec0ff */
[----:B--2---:R-:W-:Y:S02]  /*2850*/  @P0 MOV R2, R4 ;  /* 0x0000000400020202 */ /* 0x004fe40000000f00 */
[----:B------:R-:W-:Y:S01]  /*2860*/  @P0 R2UR UR5, R0 ;  /* 0x00000000000502ca */ /* 0x000fe200000e0000 */
[----:B------:R-:W-:Y:S01]  /*2870*/  VIADD R0, R3, 0xe0 ;  /* 0x000000e003007836 */ /* 0x000fe20000000000 */
[----:B------:R-:W-:Y:S02]  /*2880*/  @P0 SHF.R.U32.HI R4, RZ, 0x10, R5 ;  /* 0x00000010ff040819 */ /* 0x000fe40000011605 */
[----:B------:R-:W-:Y:S02]  /*2890*/  @P0 R2UR UR6, R2 ;  /* 0x00000000020602ca */ /* 0x000fe400000e0000 */
[----:B------:R-:W-:-:S02]  /*28a0*/  PRMT R0, RZ, 0x654, R0 ;  /* 0x00000654ff007816 */ /* 0x000fc40000000000 */
[----:B------:R-:W-:Y:S02]  /*28b0*/  @P0 R2UR UR4, R4 ;  /* 0x00000000040402ca */ /* 0x000fe400000e0000 */
[----:B------:R1:W-:Y:S03]  /*28c0*/  SYNCS.ARRIVE.TRANS64.RED.A1T0 RZ, [R0+URZ], RZ ;  /* 0x000000ff00ff79a7 */ /* 0x0003e600081004ff */
[----:B------:R-:W-:-:S04]  /*28d0*/  @UP1 UMOV UR54, UR5 ;  /* 0x0000000500361c82 */ /* 0x000fc80008000000 */
[----:B------:R-:W-:-:S04]  /*28e0*/  @UP1 UMOV UR55, UR6 ;  /* 0x0000000600371c82 */ /* 0x000fc80008000000 */
[----:B------:R-:W-:Y:S01]  /*28f0*/  @UP1 UMOV UR44, UR4 ;  /* 0x00000004002c1c82 */ /* 0x000fe20008000000 */
[----:B------:R-:W-:Y:S05]  /*2900*/  BRA.U !UP0, `(.L_x_45) ;  /* 0x0000000108d47547 */ /* 0x000fea000b800000 */
[----:B------:R-:W2:Y:S01]  /*2910*/  LDCU.128 UR16, c[0x0][0xf10] ;  /* 0x0001e200ff1077ac */ /* 0x000ea20008000c00 */
[----:B------:R-:W4:Y:S01]  /*2920*/  LDCU UR11, c[0x0][0xf20] ;  /* 0x0001e400ff0b77ac */ /* 0x000f220008000800 */
[----:B------:R-:W3:Y:S01]  /*2930*/  LDCU UR24, c[0x0][0xf0c] ;  /* 0x0001e180ff1877ac */ /* 0x000ee20008000800 */
[----:B------:R-:W1:Y:S01]  /*2940*/  LDCU.64 UR8, c[0x0][0xf28] ;  /* 0x0001e500ff0877ac */ /* 0x000e620008000a00 */
[----:B------:R-:W-:Y:S02]  /*2950*/  UISETP.NE.AND UP3, UPT, UR39, 0x1, UPT ;  /* 0x000000012700788c */ /* 0x000fe4000bf65270 */
[----:B--2---:R-:W-:Y:S02]  /*2960*/  UIMAD.WIDE.U32 UR12, UR56, UR19, URZ ;  /* 0x00000013380c72a5 */ /* 0x004fe4000f8e00ff */
[----:B------:R-:W-:Y:S02]  /*2970*/  UIMAD.WIDE.U32 UR4, UR57, UR16, URZ ;  /* 0x00000010390472a5 */ /* 0x000fe4000f8e00ff */
[----:B------:R-:W-:-:S02]  /*2980*/  UISETP.NE.AND UP0, UPT, UR18, 0x1, UPT ;  /* 0x000000011200788c */ /* 0x000fc4000bf05270 */
[----:B------:R-:W-:Y:S01]  /*2990*/  UIMAD.WIDE.U32 UR22, UR54, UR19, URZ ;  /* 0x00000013361672a5 */ /* 0x000fe2000f8e00ff */
[----:B------:R-:W-:Y:S02]  /*29a0*/  UMOV UR12, UR13 ;  /* 0x0000000d000c7c82 */ /* 0x000fe40008000000 */
[----:B------:R-:W-:Y:S01]  /*29b0*/  UMOV UR4, UR5 ;  /* 0x0000000500047c82 */ /* 0x000fe20008000000 */
[----:B----4-:R-:W-:Y:S02]  /*29c0*/  USHF.R.U32.HI UR12, URZ, UR11, UR12 ;  /* 0x0000000bff0c7299 */ /* 0x010fe4000801160c */
[----:B---3--:R-:W-:Y:S02]  /*29d0*/  UISETP.NE.AND UP2, UPT, UR24, 0x1, UPT ;  /* 0x000000011800788c */ /* 0x008fe4000bf45270 */
[----:B------:R-:W-:Y:S02]  /*29e0*/  USHF.R.U32.HI UR4, URZ, UR17, UR4 ;  /* 0x00000011ff047299 */ /* 0x000fe40008011604 */
[----:B------:R-:W-:-:S02]  /*29f0*/  USEL UR5, UR56, UR12, !UP0 ;  /* 0x0000000c38057287 */ /* 0x000fc4000c000000 */
[----:B------:R-:W-:Y:S02]  /*2a00*/  USEL UR6, UR57, UR4, !UP2 ;  /* 0x0000000439067287 */ /* 0x000fe4000d000000 */
[----:B-1----:R-:W-:Y:S01]  /*2a10*/  UIMAD.WIDE.U32 UR12, UR5, UR8, URZ ;  /* 0x00000008050c72a5 */ /* 0x002fe2000f8e00ff */
[----:B------:R-:W-:Y:S01]  /*2a20*/  UMOV UR4, UR23 ;  /* 0x0000001700047c82 */ /* 0x000fe20008000000 */
[----:B------:R-:W-:Y:S02]  /*2a30*/  UIMAD.WIDE.U32 UR20, UR55, UR16, URZ ;  /* 0x00000010371472a5 */ /* 0x000fe4000f8e00ff */
[----:B------:R-:W-:-:S03]  /*2a40*/  UIMAD.WIDE.U32 UR22, UR6, UR8, URZ ;  /* 0x00000008061672a5 */ /* 0x000fc6000f8e00ff */
[----:B------:R-:W-:Y:S01]  /*2a50*/  UMOV UR12, UR13 ;  /* 0x0000000d000c7c82 */ /* 0x000fe20008000000 */
[----:B------:R-:W-:Y:S02]  /*2a60*/  USHF.R.U32.HI UR4, URZ, UR11, UR4 ;  /* 0x0000000bff047299 */ /* 0x000fe40008011604 */
[----:B------:R-:W-:Y:S01]  /*2a70*/  @UP3 USHF.R.U32.HI UR5, URZ, UR9, UR12 ;  /* 0x00000009ff053299 */ /* 0x000fe2000801160c */
[----:B------:R-:W-:Y:S01]  /*2a80*/  UMOV UR20, UR21 ;  /* 0x0000001500147c82 */ /* 0x000fe20008000000 */
[----:B------:R-:W-:Y:S01]  /*2a90*/  UMOV UR22, UR23 ;  /* 0x0000001700167c82 */ /* 0x000fe20008000000 */
[----:B------:R-:W-:Y:S02]  /*2aa0*/  USHF.R.U32.HI UR17, URZ, UR17, UR20 ;  /* 0x00000011ff117299 */ /* 0x000fe40008011614 */
[----:B------:R-:W-:Y:S02]  /*2ab0*/  USEL UR4, UR54, UR4, !UP0 ;  /* 0x0000000436047287 */ /* 0x000fe4000c000000 */
[----:B------:R-:W-:-:S02]  /*2ac0*/  @UP3 USHF.R.U32.HI UR6, URZ, UR9, UR22 ;  /* 0x00000009ff063299 */ /* 0x000fc40008011616 */
[----:B------:R-:W-:Y:S02]  /*2ad0*/  UIMAD UR11, UR39, UR5, URZ ;  /* 0x00000005270b72a4 */ /* 0x000fe4000f8e02ff */
[----:B------:R-:W-:Y:S02]  /*2ae0*/  USEL UR5, UR55, UR17, !UP2 ;  /* 0x0000001137057287 */ /* 0x000fe4000d000000 */
[----:B------:R-:W-:Y:S02]  /*2af0*/  UIMAD UR12, UR39, UR6, URZ ;  /* 0x00000006270c72a4 */ /* 0x000fe4000f8e02ff */
[----:B------:R-:W-:Y:S02]  /*2b00*/  UISETP.GE.AND UP0, UPT, UR4, UR11, UPT ;  /* 0x0000000b0400728c */ /* 0x000fe4000bf06270 */
[----:B------:R-:W-:Y:S02]  /*2b10*/  UIMAD.WIDE.U32 UR16, UR4, UR8, URZ ;  /* 0x00000008041072a5 */ /* 0x000fe4000f8e00ff */
[----:B------:R-:W-:-:S02]  /*2b20*/  UISETP.GE.OR UP0, UPT, UR5, UR12, UP0 ;  /* 0x0000000c0500728c */ /* 0x000fc40008706670 */
        /* <DEDUP_REMOVED lines=19> */
.L_x_45:
[----:B------:R-:W2:Y:S02]  /*2c60*/  LDCU UR4, c[0x0][0xf30] ;  /* 0x0001e600ff0477ac */ /* 0x000ea40008000800 */
[----:B--2---:R-:W-:-:S09]  /*2c70*/  UISETP.NE.AND UP0, UPT, UR4, 0x1, UPT ;  /* 0x000000010400788c */ /* 0x004fd2000bf05270 */
[----:B------:R-:W-:Y:S05]  /*2c80*/  BRA.U UP0, `(.L_x_46) ;  /* 0x0000000100447547 */ /* 0x000fea000b800000 */
[----:B------:R-:W2:Y:S01]  /*2c90*/  LDCU.128 UR16, c[0x0][0xf10] ;  /* 0x0001e200ff1077ac */ /* 0x000ea20008000c00 */
[----:B------:R-:W4:Y:S01]  /*2ca0*/  LDCU UR11, c[0x0][0xf0c] ;  /* 0x0001e180ff0b77ac */ /* 0x000f220008000800 */
[----:B------:R-:W1:Y:S01]  /*2cb0*/  LDCU UR6, c[0x0][0xf20] ;  /* 0x0001e400ff0677ac */ /* 0x000e620008000800 */
[----:B--2---:R-:W-:Y:S02]  /*2cc0*/  UIMAD.WIDE.U32 UR8, UR55, UR16, URZ ;  /* 0x00000010370872a5 */ /* 0x004fe4000f8e00ff */
[----:B------:R-:W-:Y:S02]  /*2cd0*/  UIMAD.WIDE.U32 UR4, UR54, UR19, URZ ;  /* 0x00000013360472a5 */ /* 0x000fe4000f8e00ff */
[----:B----4-:R-:W-:Y:S02]  /*2ce0*/  UISETP.NE.AND UP2, UPT, UR11, 0x1, UPT ;  /* 0x000000010b00788c */ /* 0x010fe4000bf45270 */
[----:B------:R-:W-:Y:S01]  /*2cf0*/  UISETP.NE.AND UP0, UPT, UR18, 0x1, UPT ;  /* 0x000000011200788c */ /* 0x000fe2000bf05270 */
[----:B------:R-:W-:-:S02]  /*2d00*/  UMOV UR8, UR9 ;  /* 0x0000000900087c82 */ /* 0x000fc40008000000 */
[----:B------:R-:W-:Y:S01]  /*2d10*/  UMOV UR4, UR5 ;  /* 0x0000000500047c82 */ /* 0x000fe20008000000 */
[----:B------:R-:W-:Y:S02]  /*2d20*/  USHF.R.U32.HI UR17, URZ, UR17, UR8 ;  /* 0x00000011ff117299 */ /* 0x000fe40008011608 */
[----:B-1----:R-:W-:Y:S02]  /*2d30*/  USHF.R.U32.HI UR4, URZ, UR6, UR4 ;  /* 0x00000006ff047299 */ /* 0x002fe40008011604 */
[----:B------:R-:W-:Y:S02]  /*2d40*/  USEL UR5, UR55, UR17, !UP2 ;  /* 0x0000001137057287 */ /* 0x000fe4000d000000 */
[----:B------:R-:W-:-:S04]  /*2d50*/  USEL UR4, UR54, UR4, !UP0 ;  /* 0x0000000436047287 */ /* 0x000fc8000c000000 */
[----:B------:R-:W-:Y:S02]  /*2d60*/  UIADD3 UR6, UPT, UPT, UR5, -UR4, URZ ;  /* 0x8000000405067290 */ /* 0x000fe4000fffe0ff */
[----:B------:R-:W-:Y:S02]  /*2d70*/  UIADD3 UR4, UPT, UPT, -UR5, UR4, URZ ;  /* 0x0000000405047290 */ /* 0x000fe4000fffe1ff */
[----:B------:R-:W-:Y:S02]  /*2d80*/  UIMAD UR54, UR6, UR18, UR54 ;  /* 0x00000012063672a4 */ /* 0x000fe4000f8e0236 */
[----:B------:R-:W-:-:S12]  /*2d90*/  UIMAD UR55, UR4, UR11, UR55 ;  /* 0x0000000b043772a4 */ /* 0x000fd8000f8e0237 */
.L_x_46:
[----:B------:R-:W-:Y:S01]  /*2da0*/  VIADD R11, R11, 0x1 ;  /* 0x000000010b0b7836 */ /* 0x000fe20000000000 */
[----:B------:R-:W-:Y:S02]  /*2db0*/  R2UR UR5, R87 ;  /* 0x00000000570572ca */ /* 0x000fe400000e0000 */
[----:B------:R-:W-:Y:S02]  /*2dc0*/  R2UR UR4, R86 ;  /* 0x00000000560472ca */ /* 0x000fe400000e0000 */
[C---:B------:R-:W-:Y:S02]  /*2dd0*/  ISETP.NE.AND P0, PT, R11.reuse, 0x2, PT ;  /* 0x000000020b00780c */ /* 0x040fe40003f05270 */
[----:B------:R-:W-:Y:S02]  /*2de0*/  PLOP3.LUT P2, PT, PT, PT, PT, 0x80, 0x8 ;  /* 0x000000000008781c */ /* 0x000fe40003f4f070 */
[----:B------:R-:W-:Y:S02]  /*2df0*/  SEL R3, RZ, 0x1, P0 ;  /* 0x00000001ff037807 */ /* 0x000fe40000000000 */
[----:B------:R-:W-:-:S02]  /*2e00*/  SEL R11, R11, RZ, P0 ;  /* 0x000000ff0b0b7207 */ /* 0x000fc40000000000 */
[----:B------:R-:W-:Y:S01]  /*2e10*/  LOP3.LUT R10, R10, R3, RZ, 0x3c, !PT ;  /* 0x000000030a0a7212 */ /* 0x000fe200078e3cff */
[----:B------:R-:W-:Y:S02]  /*2e20*/  UIADD3 UR27, UPT, UPT, UR55, UR5, URZ ;  /* 0x00000005371b7290 */ /* 0x000fe4000fffe0ff */
[----:B------:R-:W-:Y:S01]  /*2e30*/  UIADD3 UR25, UPT, UPT, UR54, UR4, URZ ;  /* 0x0000000436197290 */ /* 0x000fe2000fffe0ff */
[----:B------:R-:W-:Y:S11]  /*2e40*/  BRA.U UP1, `(.L_x_47) ;  /* 0xffffffed01707547 */ /* 0x000ff6000b83ffff */
[----:B------:R-:W-:Y:S01]  /*2e50*/  UIADD3 UR7, UPT, UPT, UR7, 0x48, URZ ;  /* 0x0000004807077890 */ /* 0x000fe2000fffe0ff */
[----:B------:R-:W-:-:S03]  /*2e60*/  SHF.L.U32 R3, R12, 0x1f, RZ ;  /* 0x0000001f0c037819 */ /* 0x000fc600000006ff */
[----:B------:R-:W-:-:S09]  /*2e70*/  ULEA UR4, UR14, UR7, 0x3 ;  /* 0x000000070e047291 */ /* 0x000fd2000f8e18ff */
[----:B------:R-:W2:Y:S02]  /*2e80*/  SYNCS.PHASECHK.TRANS64.TRYWAIT P0, [UR4], R3 ;  /* 0x00000003ff0075a7 */ /* 0x000ea40008001104 */
[----:B--2---:R-:W-:Y:S05]  /*2e90*/  @!P0 BRA `(.L_x_48) ;  /* 0x00000064003c8947 */ /* 0x004fea0003800000 */
.L_x_148:
[----:B------:R-:W-:-:S04]  /*2ea0*/  UIADD3 UR4, UPT, UPT, UR14, 0x1, URZ ;  /* 0x000000010e047890 */ /* 0x000fc8000fffe0ff */
[----:B------:R-:W-:-:S04]  /*2eb0*/  UISETP.NE.AND UP0, UPT, UR4, 0x9, UPT ;  /* 0x000000090400788c */ /* 0x000fc8000bf05270 */
[----:B------:R-:W-:Y:S02]  /*2ec0*/  USEL UR6, URZ, 0x1, UP0 ;  /* 0x00000001ff067887 */ /* 0x000fe40008000000 */
[----:B------:R-:W-:-:S04]  /*2ed0*/  USEL UR4, UR4, URZ, UP0 ;  /* 0x000000ff04047287 */ /* 0x000fc80008000000 */
[----:B------:R-:W-:Y:S01]  /*2ee0*/  ULEA UR5, UR4, UR7, 0x3 ;  /* 0x0000000704057291 */ /* 0x000fe2000f8e18ff */
[----:B------:R-:W-:-:S04]  /*2ef0*/  LOP3.LUT R2, R12, UR6, RZ, 0x3c, !PT ;  /* 0x000000060c027c12 */ /* 0x000fc8000f8e3cff */
[----:B-1----:R-:W-:-:S04]  /*2f00*/  SHF.L.U32 R3, R2, 0x1f, RZ ;  /* 0x0000001f02037819 */ /* 0x002fc800000006ff */
[----:B------:R-:W1:Y:S02]  /*2f10*/  SYNCS.PHASECHK.TRANS64.TRYWAIT P0, [UR5], R3 ;  /* 0x00000003ff0075a7 */ /* 0x000e640008001105 */
[----:B-1----:R-:W-:Y:S05]  /*2f20*/  @!P0 BRA `(.L_x_49) ;  /* 0x0000006400308947 */ /* 0x002fea0003800000 */
.L_x_150:
        /* <DEDUP_REMOVED lines=9> */
.L_x_152:
        /* <DEDUP_REMOVED lines=9> */
.L_x_154:
        /* <DEDUP_REMOVED lines=9> */
.L_x_156:
        /* <DEDUP_REMOVED lines=9> */
.L_x_158:
        /* <DEDUP_REMOVED lines=9> */
.L_x_160:
        /* <DEDUP_REMOVED lines=9> */
.L_x_162:
[----:B------:R-:W-:-:S04]  /*3290*/  UIADD3 UR4, UPT, UPT, UR4, 0x1, URZ ;  /* 0x0000000104047890 */ /* 0x000fc8000fffe0ff */
[----:B------:R-:W-:-:S04]  /*32a0*/  UISETP.NE.AND UP0, UPT, UR4, 0x9, UPT ;  /* 0x000000090400788c */ /* 0x000fc8000bf05270 */
[----:B------:R-:W-:Y:S02]  /*32b0*/  USEL UR5, URZ, 0x1, UP0 ;  /* 0x00000001ff057887 */ /* 0x000fe40008000000 */
[----:B------:R-:W-:-:S04]  /*32c0*/  USEL UR4, UR4, URZ, UP0 ;  /* 0x000000ff04047287 */ /* 0x000fc80008000000 */
[----:B------:R-:W-:Y:S01]  /*32d0*/  ULEA UR4, UR4, UR7, 0x3 ;  /* 0x0000000704047291 */ /* 0x000fe2000f8e18ff */
[----:B-1----:R-:W-:-:S04]  /*32e0*/  LOP3.LUT R3, R2, UR5, RZ, 0x3c, !PT ;  /* 0x0000000502037c12 */ /* 0x002fc8000f8e3cff */
[----:B------:R-:W-:Y:S01]  /*32f0*/  SHF.L.U32 R3, R3, 0x1f, RZ ;  /* 0x0000001f03037819 */ /* 0x000fe200000006ff */
[----:B------:R-:W-:-:S07]  /*3300*/  IMAD.U32 R0, RZ, RZ, UR4 ;  /* 0x00000004ff007e24 */ /* 0x000fce000f8e00ff */
.L_x_56:
[----:B-1----:R1:W2:Y:S02]  /*3310*/  SYNCS.PHASECHK.TRANS64.TRYWAIT P0, [R0+URZ], R3 ;  /* 0x00000003000075a7 */ /* 0x0022a400080011ff */
[----:B--2---:R-:W-:Y:S05]  /*3320*/  @!P0 NANOSLEEP.SYNCS 0x989680 ;  /* 0x009896800000895d */ /* 0x004fea0003900000 */
[----:B------:R-:W2:Y:S02]  /*3330*/  @!P0 SYNCS.PHASECHK.TRANS64 P0, [R0+URZ], R3 ;  /* 0x00000003000085a7 */ /* 0x000ea400080010ff */
[----:B--2---:R-:W-:Y:S05]  /*3340*/  @P0 EXIT ;  /* 0x000000000000094d */ /* 0x004fea0003800000 */
[----:B------:R-:W-:Y:S05]  /*3350*/  BRA `(.L_x_56) ;  /* 0xfffffffc00ec7947 */ /* 0x000fea000383ffff */
.L_x_23:
[----:B------:R-:W1:Y:S02]  /*3360*/  S2UR UR4, SR_CgaCtaId ;  /* 0x00000000000479c3 */ /* 0x000e640000008800 */
[----:B-1----:R-:W-:-:S04]  /*3370*/  UISETP.NE.AND UP0, UPT, UR4, URZ, UPT ;  /* 0x000000ff0400728c */ /* 0x002fc8000bf05270 */
[----:B------:R-:W-:-:S09]  /*3380*/  UISETP.NE.OR UP0, UPT, UR22, 0x1, UP0 ;  /* 0x000000011600788c */ /* 0x000fd20008705670 */
[----:B------:R-:W-:Y:S05]  /*3390*/  BRA.U UP0, `(.L_x_57) ;  /* 0x00000005004c7547 */ /* 0x000fea000b800000 */
[----:B------:R-:W1:Y:S01]  /*33a0*/  S2UR UR5, SR_CgaCtaId ;  /* 0x00000000000579c3 */ /* 0x000e620000008800 */
[----:B------:R-:W-:Y:S01]  /*33b0*/  UMOV UR4, 0x400 ;  /* 0x0000040000047882 */ /* 0x000fe20000000000 */
[----:B------:R-:W-:Y:S01]  /*33c0*/  ISETP.GE.U32.AND P2, PT, R3, 0x4, PT ;  /* 0x000000040300780c */ /* 0x000fe20003f46070 */
[----:B------:R-:W-:Y:S01]  /*33d0*/  IMAD.MOV.U32 R12, RZ, RZ, 0x1 ;  /* 0x00000001ff0c7424 */ /* 0x000fe200078e00ff */
[----:B------:R-:W-:Y:S02]  /*33e0*/  CS2R R10, SRZ ;  /* 0x00000000000a7805 */ /* 0x000fe4000001ff00 */
[----:B------:R-:W-:Y:S01]  /*33f0*/  CS2R R8, SRZ ;  /* 0x0000000000087805 */ /* 0x000fe2000001ff00 */
[----:B-1----:R-:W-:-:S03]  /*3400*/  ULEA UR6, UR5, UR4, 0x18 ;  /* 0x0000000405067291 */ /* 0x002fc6000f8ec0ff */
[----:B------:R-:W-:-:S09]  /*3410*/  UMOV UR5, URZ ;  /* 0x000000ff00057c82 */ /* 0x000fd20008000000 */
.L_x_61:
[----:B------:R-:W-:Y:S02]  /*3420*/  LEA R0, R8, UR6, 0x3 ;  /* 0x0000000608007c11 */ /* 0x000fe4000f8e18ff */
[----:B------:R-:W-:-:S03]  /*3430*/  SHF.L.U32 R5, R9, 0x1f, RZ ;  /* 0x0000001f09057819 */ /* 0x000fc600000006ff */
[----:B------:R-:W-:Y:S01]  /*3440*/  VIADD R4, R0, 0x120 ;  /* 0x0000012000047836 */ /* 0x000fe20000000000 */
[----:B------:R-:W1:Y:S02]  /*3450*/  SYNCS.PHASECHK.TRANS64.TRYWAIT P0, [R0+URZ+0x110], R5 ;  /* 0x00011005000075a7 */ /* 0x000e6400080011ff */
[----:B-1----:R-:W-:Y:S05]  /*3460*/  @!P0 BRA `(.L_x_58) ;  /* 0x0000006000888947 */ /* 0x002fea0003800000 */
.L_x_163:
[----:B------:R-:W-:Y:S01]  /*3470*/  ULEA UR4, UR5, UR6, 0x3 ;  /* 0x0000000605047291 */ /* 0x000fe2000f8e18ff */
[----:B------:R-:W-:Y:S01]  /*3480*/  PRMT R4, RZ, 0x654, R4 ;  /* 0x00000654ff047816 */ /* 0x000fe20000000004 */
[----:B-1----:R-:W-:Y:S01]  /*3490*/  @!P2 IMAD.MOV.U32 R5, RZ, RZ, 0x10 ;  /* 0x00000010ff05a424 */ /* 0x002fe200078e00ff */
[----:B------:R-:W-:Y:S01]  /*34a0*/  SHF.L.U32 R7, R12, 0x1f, RZ ;  /* 0x0000001f0c077819 */ /* 0x000fe200000006ff */
[----:B------:R-:W-:Y:S01]  /*34b0*/  UIADD3 UR7, UPT, UPT, UR4, 0xd0, URZ ;  /* 0x000000d004077890 */ /* 0x000fe2000fffe0ff */
[----:B------:R1:W-:Y:S05]  /*34c0*/  SYNCS.ARRIVE.TRANS64.RED.A1T0 RZ, [R4+URZ], RZ ;  /* 0x000000ff04ff79a7 */ /* 0x0003ea00081004ff */
[----:B------:R-:W-:Y:S01]  /*34d0*/  IMAD.U32 R0, RZ, RZ, UR7 ;  /* 0x00000007ff007e24 */ /* 0x000fe2000f8e00ff */
[----:B------:R-:W2:Y:S04]  /*34e0*/  SYNCS.PHASECHK.TRANS64.TRYWAIT P0, [UR4+0xe0], R7 ;  /* 0x0000e007ff0075a7 */ /* 0x000ea80008001104 */
[----:B------:R-:W-:Y:S01]  /*34f0*/  PRMT R13, R3, 0x654, R0 ;  /* 0x00000654030d7816 */ /* 0x000fe20000000000 */
[----:B-12---:R-:W-:Y:S06]  /*3500*/  @!P0 BRA `(.L_x_59) ;  /* 0x0000006000748947 */ /* 0x006fec0003800000 */
.L_x_165:
[----:B------:R-:W-:Y:S01]  /*3510*/  ULEA UR8, UR5, UR6, 0x4 ;  /* 0x0000000605087291 */ /* 0x000fe2000f8e20ff */
[----:B------:R-:W-:Y:S01]  /*3520*/  SEL R2, R13, R2, !P2 ;  /* 0x000000020d027207 */ /* 0x000fe20005000000 */
[----:B------:R-:W-:Y:S01]  /*3530*/  UIADD3 UR9, UPT, UPT, UR4, 0xd0, URZ ;  /* 0x000000d004097890 */ /* 0x000fe2000fffe0ff */
[----:B-1----:R-:W-:Y:S01]  /*3540*/  LEA R0, R11, UR6, 0x3 ;  /* 0x000000060b007c11 */ /* 0x002fe2000f8e18ff */
[----:B------:R-:W-:Y:S01]  /*3550*/  UIADD3 UR8, UPT, UPT, UR8, 0x140, URZ ;  /* 0x0000014008087890 */ /* 0x000fe2000fffe0ff */
[----:B------:R1:W-:Y:S01]  /*3560*/  @!P2 SYNCS.ARRIVE.TRANS64.RED RZ, [R2+URZ], R5 ;  /* 0x0000000502ffa9a7 */ /* 0x0003e200080004ff */
[----:B------:R-:W-:Y:S01]  /*3570*/  UIADD3 UR4, UPT, UPT, UR5, 0x1, URZ ;  /* 0x0000000105047890 */ /* 0x000fe2000fffe0ff */
[----:B------:R-:W-:-:S03]  /*3580*/  VIADD R8, R8, 0x1 ;  /* 0x0000000108087836 */ /* 0x000fc60000000000 */
[----:B------:R-:W-:Y:S02]  /*3590*/  UISETP.NE.AND UP0, UPT, UR4, 0x2, UPT ;  /* 0x000000020400788c */ /* 0x000fe4000bf05270 */
[----:B------:R-:W-:Y:S01]  /*35a0*/  ISETP.NE.AND P0, PT, R8, 0x2, PT ;  /* 0x000000020800780c */ /* 0x000fe20003f05270 */
[----:B------:R-:W-:Y:S06]  /*35b0*/  UGETNEXTWORKID.BROADCAST [UR8], [UR9] ;  /* 0x00000000080073ca */ /* 0x000fec0008000100 */
[----:B------:R-:W-:Y:S02]  /*35c0*/  USEL UR7, URZ, 0x1, UP0 ;  /* 0x00000001ff077887 */ /* 0x000fe40008000000 */
[----:B------:R-:W-:-:S04]  /*35d0*/  USEL UR5, UR4, URZ, UP0 ;  /* 0x000000ff04057287 */ /* 0x000fc80008000000 */
[----:B------:R-:W-:Y:S02]  /*35e0*/  LOP3.LUT R12, R12, UR7, RZ, 0x3c, !PT ;  /* 0x000000070c0c7c12 */ /* 0x000fe4000f8e3cff */
[----:B-1----:R-:W-:-:S04]  /*35f0*/  SHF.L.U32 R5, R10, 0x1f, RZ ;  /* 0x0000001f0a057819 */ /* 0x002fc800000006ff */
[----:B------:R-:W1:Y:S02]  /*3600*/  SYNCS.PHASECHK.TRANS64.TRYWAIT P1, [R0+URZ+0xd0], R5 ;  /* 0x0000d005000075a7 */ /* 0x000e6400080211ff */
[----:B-1----:R-:W-:Y:S05]  /*3610*/  @!P1 BRA `(.L_x_60) ;  /* 0x0000006000489947 */ /* 0x002fea0003800000 */
.L_x_166:
[C---:B------:R-:W-:Y:S01]  /*3620*/  LEA R4, R11.reuse, UR6, 0x4 ;  /* 0x000000060b047c11 */ /* 0x040fe2000f8e20ff */
[----:B-1----:R-:W-:Y:S01]  /*3630*/  VIADD R0, R0, 0xe0 ;  /* 0x000000e000007836 */ /* 0x002fe20000000000 */
[----:B------:R-:W-:Y:S01]  /*3640*/  SEL R8, R8, RZ, P0 ;  /* 0x000000ff08087207 */ /* 0x000fe20000000000 */
[----:B------:R-:W-:-:S03]  /*3650*/  VIADD R11, R11, 0x1 ;  /* 0x000000010b0b7836 */ /* 0x000fc60000000000 */
[----:B------:R-:W1:Y:S01]  /*3660*/  LDS.128 R4, [R4+0x140] ;  /* 0x0001400004047984 */ /* 0x000e620000000c00 */
[----:B------:R-:W-:Y:S02]  /*3670*/  PRMT R0, RZ, 0x654, R0 ;  /* 0x00000654ff007816 */ /* 0x000fe40000000000 */
[C---:B------:R-:W-:Y:S01]  /*3680*/  ISETP.NE.AND P1, PT, R11.reuse, 0x2, PT ;  /* 0x000000020b00780c */ /* 0x040fe20003f25270 */
[----:B------:R-:W-:Y:S01]  /*3690*/  @!PT LDS RZ, [RZ] ;  /* 0x00000000fffff984 */ /* 0x000fe20000000800 */
[----:B------:R-:W-:Y:S01]  /*36a0*/  @!PT LDS RZ, [RZ] ;  /* 0x00000000fffff984 */ /* 0x000fe20000000800 */
[----:B------:R-:W-:Y:S01]  /*36b0*/  @!PT LDS RZ, [RZ] ;  /* 0x00000000fffff984 */ /* 0x000fe20000000800 */
[----:B------:R-:W-:Y:S01]  /*36c0*/  @!PT LDS RZ, [RZ] ;  /* 0x00000000fffff984 */ /* 0x000fe20000000800 */
[----:B------:R2:W-:Y:S06]  /*36d0*/  MEMBAR.ALL.CTA ;  /* 0x0000000000007992 */ /* 0x0005ec0000008000 */
[----:B--2---:R-:W2:Y:S01]  /*36e0*/  FENCE.VIEW.ASYNC.S ;  /* 0x00000000000073c6 */ /* 0x004ea20000000000 */
[----:B------:R-:W-:Y:S01]  /*36f0*/  SEL R11, R11, RZ, P1 ;  /* 0x000000ff0b0b7207 */ /* 0x000fe20000800000 */
[----:B--2---:R2:W-:Y:S01]  /*3700*/  SYNCS.ARRIVE.TRANS64.RED.A1T0 RZ, [R0+URZ], RZ ;  /* 0x000000ff00ff79a7 */ /* 0x0045e200081004ff */
[----:B-1----:R-:W-:-:S02]  /*3710*/  LOP3.LUT P3, RZ, R6, 0x1, RZ, 0xc0, !PT ;  /* 0x0000000106ff7812 */ /* 0x002fc4000786c0ff */
[----:B------:R-:W-:-:S04]  /*3720*/  SEL R5, RZ, 0x1, P1 ;  /* 0x00000001ff057807 */ /* 0x000fc80000800000 */
[----:B------:R-:W-:Y:S02]  /*3730*/  LOP3.LUT R10, R10, R5, RZ, 0x3c, !PT ;  /* 0x000000050a0a7212 */ /* 0x000fe400078e3cff */
[----:B--2---:R-:W-:-:S04]  /*3740*/  SEL R0, RZ, 0x1, P0 ;  /* 0x00000001ff007807 */ /* 0x004fc80000000000 */
[----:B------:R-:W-:Y:S01]  /*3750*/  LOP3.LUT R9, R9, R0, RZ, 0x3c, !PT ;  /* 0x0000000009097212 */ /* 0x000fe200078e3cff */
[----:B------:R-:W-:Y:S06]  /*3760*/  @P3 BRA `(.L_x_61) ;  /* 0xfffffffc002c3947 */ /* 0x000fec000383ffff */
[----:B------:R-:W-:Y:S01]  /*3770*/  ULEA UR4, UR5, UR6, 0x3 ;  /* 0x0000000605047291 */ /* 0x000fe2000f8e18ff */
[----:B------:R-:W-:-:S08]  /*3780*/  SHF.L.U32 R3, R12, 0x1f, RZ ;  /* 0x0000001f0c037819 */ /* 0x000fd000000006ff */
[----:B------:R-:W1:Y:S02]  /*3790*/  SYNCS.PHASECHK.TRANS64 P0, [UR4+0xe0], R3 ;  /* 0x0000e003ff0075a7 */ /* 0x000e640008001004 */
[----:B-1----:R-:W-:Y:S05]  /*37a0*/  @P0 BRA `(.L_x_62) ;  /* 0x0000000000080947 */ /* 0x002fea0003800000 */
[----:B------:R-:W1:Y:S02]  /*37b0*/  SYNCS.PHASECHK.TRANS64.TRYWAIT P0, [UR4+0xe0], R3 ;  /* 0x0000e003ff0075a7 */ /* 0x000e640008001104 */
[----:B-1----:R-:W-:Y:S05]  /*37c0*/  @!P0 BRA `(.L_x_63) ;  /* 0x0000005c00f08947 */ /* 0x002fea0003800000 */
.L_x_62:
[----:B------:R-:W-:-:S04]  /*37d0*/  UIADD3 UR7, UPT, UPT, UR5, 0x1, URZ ;  /* 0x0000000105077890 */ /* 0x000fc8000fffe0ff */
[----:B------:R-:W-:-:S04]  /*37e0*/  UISETP.NE.AND UP0, UPT, UR7, 0x2, UPT ;  /* 0x000000020700788c */ /* 0x000fc8000bf05270 */
[----:B------:R-:W-:Y:S02]  /*37f0*/  USEL UR8, URZ, 0x1, UP0 ;  /* 0x00000001ff087887 */ /* 0x000fe40008000000 */
[----:B------:R-:W-:-:S04]  /*3800*/  USEL UR7, UR7, URZ, UP0 ;  /* 0x000000ff07077287 */ /* 0x000fc80008000000 */
[----:B------:R-:W-:Y:S01]  /*3810*/  ULEA UR7, UR7, UR6, 0x3 ;  /* 0x0000000607077291 */ /* 0x000fe2000f8e18ff */
[----:B-1----:R-:W-:-:S04]  /*3820*/  LOP3.LUT R3, R12, UR8, RZ, 0x3c, !PT ;  /* 0x000000080c037c12 */ /* 0x002fc8000f8e3cff */
[----:B------:R-:W-:-:S04]  /*3830*/  SHF.L.U32 R0, R3, 0x1f, RZ ;  /* 0x0000001f03007819 */ /* 0x000fc800000006ff */
[----:B------:R-:W1:Y:S02]  /*3840*/  SYNCS.PHASECHK.TRANS64 P0, [UR7+0xe0], R0 ;  /* 0x0000e000ff0075a7 */ /* 0x000e640008001007 */
[----:B-1----:R-:W-:Y:S05]  /*3850*/  @P0 EXIT ;  /* 0x000000000000094d */ /* 0x002fea0003800000 */
[----:B------:R-:W-:Y:S02]  /*3860*/  SHF.L.U32 R3, R3, 0x1f, RZ ;  /* 0x0000001f03037819 */ /* 0x000fe400000006ff */
[----:B------:R-:W-:-:S07]  /*3870*/  MOV R0, UR7 ;  /* 0x0000000700007c02 */ /* 0x000fce0008000f00 */
.L_x_64:
[----:B-1----:R1:W2:Y:S02]  /*3880*/  SYNCS.PHASECHK.TRANS64.TRYWAIT P0, [R0+URZ+0xe0], R3 ;  /* 0x0000e003000075a7 */ /* 0x0022a400080011ff */
[----:B--2---:R-:W-:Y:S05]  /*3890*/  @!P0 NANOSLEEP.SYNCS 0x989680 ;  /* 0x009896800000895d */ /* 0x004fea0003900000 */
[----:B------:R-:W2:Y:S02]  /*38a0*/  @!P0 SYNCS.PHASECHK.TRANS64 P0, [R0+URZ+0xe0], R3 ;  /* 0x0000e003000085a7 */ /* 0x000ea400080010ff */
[----:B--2---:R-:W-:Y:S05]  /*38b0*/  @P0 EXIT ;  /* 0x000000000000094d */ /* 0x004fea0003800000 */
[----:B------:R-:W-:Y:S05]  /*38c0*/  BRA `(.L_x_64) ;  /* 0xfffffffc00ec7947 */ /* 0x000fea000383ffff */
.L_x_57:
[----:B------:R-:W-:Y:S05]  /*38d0*/  BRA.U UP4, `(.L_x_65) ;  /* 0x0000001904b47547 */ /* 0x000fea000b800000 */
[----:B------:R-:W1:Y:S01]  /*38e0*/  S2UR UR4, SR_CgaCtaId ;  /* 0x00000000000479c3 */ /* 0x000e620000008800 */
[----:B------:R-:W-:Y:S01]  /*38f0*/  UMOV UR5, 0x40 ;  /* 0x0000004000057882 */ /* 0x000fe20000000000 */
[----:B------:R-:W-:Y:S01]  /*3900*/  NOP ;  /* 0x0000000000007918 */ /* 0x000fe20000000000 */
[----:B------:R-:W-:Y:S01]  /*3910*/  UMOV UR6, 0x400 ;  /* 0x0000040000067882 */ /* 0x000fe20000000000 */
[----:B-1----:R-:W-:Y:S02]  /*3920*/  ULEA UR5, UR4, UR5, 0x18 ;  /* 0x0000000504057291 */ /* 0x002fe4000f8ec0ff */
[----:B------:R-:W-:-:S07]  /*3930*/  ULEA UR6, UR4, UR6, 0x18 ;  /* 0x0000000604067291 */ /* 0x000fce000f8ec0ff */
[----:B------:R-:W1:Y:S02]  /*3940*/  LDS.U8 R3, [UR5+0x1c] ;  /* 0x00001c05ff037984 */ /* 0x000e640008000000 */
[----:B-1----:R-:W-:-:S13]  /*3950*/  ISETP.NE.AND P0, PT, R3, RZ, PT ;  /* 0x000000ff0300720c */ /* 0x002fda0003f05270 */
[----:B------:R-:W-:Y:S05]  /*3960*/  @P0 BRA `(.L_x_66) ;  /* 0x0000000400080947 */ /* 0x000fea0003800000 */
[----:B------:R-:W-:Y:S02]  /*3970*/  UISETP.NE.U32.AND UP1, UPT, UR71, 0x1, UPT ;  /* 0x000000014700788c */ /* 0x000fe4000bf25070 */
[----:B------:R-:W-:-:S07]  /*3980*/  UIADD3 UR7, UPT, UPT, UR5, 0x8, URZ ;  /* 0x0000000805077890 */ /* 0x000fce000fffe0ff */
[----:B------:R-:W-:Y:S05]  /*3990*/  BRA.U !UP1, `(.L_x_67) ;  /* 0x00000001099c7547 */ /* 0x000fea000b800000 */
[----:B------:R-:W-:Y:S01]  /*39a0*/  ELECT P0, URZ, PT ;  /* 0x0000000000ff782f */ /* 0x000fe20003800000 */
[----:B------:R-:W-:-:S12]  /*39b0*/  BSSY B0, `(.L_x_67) ;  /* 0x0000025000007945 */ /* 0x000fd80003800000 */
[----:B------:R-:W-:Y:S05]  /*39c0*/  @!P0 BRA `(.L_x_68) ;  /* 0x00000000008c8947 */ /* 0x000fea0003800000 */
[----:B------:R-:W-:-:S05]  /*39d0*/  UMOV UR4, 0x10 ;  /* 0x0000001000047882 */ /* 0x000fca0000000000 */
[----:B------:R-:W-:Y:S04]  /*39e0*/  DEPBAR.LE SB1, 0x36 ;  /* 0x00009d800000791a */ /* 0x000fe80000000000 */
[----:B------:R-:W1:Y:S02]  /*39f0*/  UTCATOMSWS.2CTA.FIND_AND_SET.ALIGN UP0, UR4, UR4 ;  /* 0x00000004000475e3 */ /* 0x000e640008200800 */
[----:B-1----:R-:W-:Y:S01]  /*3a00*/  MOV R10, UR4 ;  /* 0x00000004000a7c02 */ /* 0x002fe20008000f00 */
[----:B------:R-:W-:Y:S06]  /*3a10*/  BRA.U UP0, `(.L_x_69) ;  /* 0x0000000100187547 */ /* 0x000fec000b800000 */
.L_x_70:
[----:B------:R-:W-:Y:S05]  /*3a20*/  NANOSLEEP 0x64 ;  /* 0x000000640000795d */ /* 0x000fea0003800000 */
[----:B------:R-:W-:-:S05]  /*3a30*/  UMOV UR4, 0x10 ;  /* 0x0000001000047882 */ /* 0x000fca0000000000 */
[----:B------:R-:W-:Y:S04]  /*3a40*/  DEPBAR.LE SB1, 0x36 ;  /* 0x00009d800000791a */ /* 0x000fe80000000000 */
[----:B------:R-:W1:Y:S02]  /*3a50*/  UTCATOMSWS.2CTA.FIND_AND_SET.ALIGN UP0, UR4, UR4 ;  /* 0x00000004000475e3 */ /* 0x000e640008200800 */
[----:B-1----:R-:W-:Y:S01]  /*3a60*/  MOV R10, UR4 ;  /* 0x00000004000a7c02 */ /* 0x002fe20008000f00 */
[----:B------:R-:W-:Y:S05]  /*3a70*/  BRA.U !UP0, `(.L_x_70) ;  /* 0xfffffffd08e87547 */ /* 0x000fea000b83ffff */
.L_x_69:
[----:B------:R-:W1:Y:S01]  /*3a80*/  LDS R6, [UR5+0x10] ;  /* 0x00001005ff067984 */ /* 0x000e620008000800 */
[----:B------:R-:W-:Y:S01]  /*3a90*/  IMAD.U32 R3, RZ, RZ, UR6 ;  /* 0x00000006ff037e24 */ /* 0x000fe2000f8e00ff */
[----:B------:R-:W-:-:S03]  /*3aa0*/  MOV R4, UR70 ;  /* 0x0000004600047c02 */ /* 0x000fc60008000f00 */
[----:B------:R-:W-:Y:S01]  /*3ab0*/  VIADD R3, R3, 0x160 ;  /* 0x0000016003037836 */ /* 0x000fe20000000000 */
[----:B-1----:R-:W-:-:S04]  /*3ac0*/  SHF.L.U32 R6, R6, 0x1f, RZ ;  /* 0x0000001f06067819 */ /* 0x002fc800000006ff */
[----:B------:R-:W1:Y:S02]  /*3ad0*/  SYNCS.PHASECHK.TRANS64.TRYWAIT P0, [UR5+0x8], R6 ;  /* 0x00000806ff0075a7 */ /* 0x000e640008001105 */
[----:B-1----:R-:W-:Y:S05]  /*3ae0*/  @P0 BRA `(.L_x_71) ;  /* 0x0000000000080947 */ /* 0x002fea0003800000 */
[----:B------:R-:W1:Y:S02]  /*3af0*/  SYNCS.PHASECHK.TRANS64.TRYWAIT P0, [UR5+0x8], R6 ;  /* 0x00000806ff0075a7 */ /* 0x000e640008001105 */
[----:B-1----:R-:W-:Y:S05]  /*3b00*/  @!P0 BRA `(.L_x_72) ;  /* 0x0000005c00388947 */ /* 0x002fea0003800000 */
.L_x_71:
[----:B------:R-:W-:Y:S01]  /*3b10*/  PRMT R4, R4, 0x654, R3 ;  /* 0x0000065404047816 */ /* 0x000fe20000000003 */
[----:B------:R-:W-:Y:S01]  /*3b20*/  HFMA2 R3, -RZ, RZ, 0, 5.9604644775390625e-08 ;  /* 0x00000001ff037431 */ /* 0x000fe200000001ff */
[----:B------:R-:W-:Y:S01]  /*3b30*/  UPRMT UR4, UR70, 0x654, UR7 ;  /* 0x0000065446047896 */ /* 0x000fe20008000007 */
[----:B------:R-:W-:Y:S02]  /*3b40*/  IMAD.MOV.U32 R7, RZ, RZ, 0xffff ;  /* 0x0000ffffff077424 */ /* 0x000fe400078e00ff */
[----:B-1----:R-:W-:Y:S02]  /*3b50*/  IMAD.MOV.U32 R6, RZ, RZ, 0x4 ;  /* 0x00000004ff067424 */ /* 0x002fe400078e00ff */
[----:B------:R-:W-:Y:S01]  /*3b60*/  IMAD.SHL.U32 R9, R10, 0x20, RZ ;  /* 0x000000200a097824 */ /* 0x000fe200078e00ff */
[----:B------:R-:W-:Y:S02]  /*3b70*/  MOV R5, UR4 ;  /* 0x0000000400057c02 */ /* 0x000fe40008000f00 */
[-C--:B------:R-:W-:Y:S01]  /*3b80*/  SHF.L.U32 R8, R7, R10.reuse, RZ ;  /* 0x0000000a07087219 */ /* 0x080fe200000006ff */
[----:B------:R1:W-:Y:S01]  /*3b90*/  SYNCS.ARRIVE.TRANS64.RED RZ, [UR4], R6 ;  /* 0x00000006ffff79a7 */ /* 0x0003e20008000404 */
[----:B------:R-:W-:Y:S01]  /*3ba0*/  SHF.L.U32 R7, R3, R10, RZ ;  /* 0x0000000a03077219 */ /* 0x000fe200000006ff */
[----:B------:R1:W-:Y:S04]  /*3bb0*/  STS [UR6+0x160], R9 ;  /* 0x00016009ff007988 */ /* 0x0003e80008000806 */
[----:B------:R1:W-:Y:S04]  /*3bc0*/  STAS [R4.64], R10 ;  /* 0x0000000a04007dbd */ /* 0x0003e8000c0008ff */
[----:B------:R1:W-:Y:S04]  /*3bd0*/  ATOMS.OR RZ, [UR5+0x14], R8 ;  /* 0x00001408ffff798c */ /* 0x0003e8000b000005 */
[----:B------:R1:W-:Y:S04]  /*3be0*/  ATOMS.OR RZ, [UR5+0x18], R7 ;  /* 0x00001807ffff798c */ /* 0x0003e8000b000005 */
[----:B------:R1:W-:Y:S02]  /*3bf0*/  ATOMS.XOR RZ, [UR5+0x10], R3 ;  /* 0x00001003ffff798c */ /* 0x0003e4000b800005 */
.L_x_68:
[----:B------:R-:W-:Y:S05]  /*3c00*/  BSYNC B0 ;  /* 0x0000000000007941 */ /* 0x000fea0003800000 */
.L_x_67:
[----:B------:R-:W-:Y:S05]  /*3c10*/  BRA.U UP1, `(.L_x_73) ;  /* 0x00000001016c7547 */ /* 0x000fea000b800000 */
[----:B------:R-:W-:-:S03]  /*3c20*/  UMOV UR4, 0xffffffff ;  /* 0xffffffff00047882 */ /* 0x000fc60000000000 */
[----:B------:R-:W-:Y:S05]  /*3c30*/  BRA.DIV UR4, `(.L_x_74) ;  /* 0x0000005e04047947 */ /* 0x000fea000b800000 */
[----:B------:R-:W-:-:S13]  /*3c40*/  ELECT P0, URZ, PT ;  /* 0x0000000000ff782f */ /* 0x000fda0003800000 */
.L_x_170:
[----:B------:R-:W-:Y:S05]  /*3c50*/  @!P0 BRA `(.L_x_73) ;  /* 0x00000000005c8947 */ /* 0x000fea0003800000 */
[----:B-1----:R-:W1:Y:S02]  /*3c60*/  LDS R4, [UR5+0x10] ;  /* 0x00001005ff047984 */ /* 0x002e640008000800 */
[----:B-1----:R-:W-:-:S04]  /*3c70*/  SHF.L.U32 R4, R4, 0x1f, RZ ;  /* 0x0000001f04047819 */ /* 0x002fc800000006ff */
[----:B------:R-:W1:Y:S02]  /*3c80*/  SYNCS.PHASECHK.TRANS64.TRYWAIT P0, [UR5+0x8], R4 ;  /* 0x00000804ff0075a7 */ /* 0x000e640008001105 */
[----:B-1----:R-:W-:Y:S05]  /*3c90*/  @P0 BRA `(.L_x_75) ;  /* 0x0000000000080947 */ /* 0x002fea0003800000 */
[----:B------:R-:W1:Y:S02]  /*3ca0*/  SYNCS.PHASECHK.TRANS64.TRYWAIT P0, [UR5+0x8], R4 ;  /* 0x00000804ff0075a7 */ /* 0x000e640008001105 */
[----:B-1----:R-:W-:Y:S05]  /*3cb0*/  @!P0 BRA `(.L_x_76) ;  /* 0x0000005c00088947 */ /* 0x002fea0003800000 */
.L_x_75:
[----:B------:R-:W2:Y:S01]  /*3cc0*/  LDS R6, [UR6+0x160] ;  /* 0x00016006ff067984 */ /* 0x000ea20008000800 */
[----:B-1----:R-:W-:Y:S02]  /*3cd0*/  HFMA2 R3, -RZ, RZ, 0, 5.9604644775390625e-08 ;  /* 0x00000001ff037431 */ /* 0x002fe400000001ff */
[----:B------:R-:W-:Y:S01]  /*3ce0*/  IMAD.MOV.U32 R4, RZ, RZ, 0xffff ;  /* 0x0000ffffff047424 */ /* 0x000fe200078e00ff */
[----:B------:R-:W-:Y:S01]  /*3cf0*/  UPRMT UR4, UR70, 0x654, UR7 ;  /* 0x0000065446047896 */ /* 0x000fe20008000007 */
[----:B--2---:R-:W-:-:S03]  /*3d00*/  IMAD.SHL.U32 R5, R6, 0x20, RZ ;  /* 0x0000002006057824 */ /* 0x004fc600078e00ff */
[-C--:B------:R-:W-:Y:S02]  /*3d10*/  SHF.L.U32 R4, R4, R6.reuse, RZ ;  /* 0x0000000604047219 */ /* 0x080fe400000006ff */
[----:B------:R-:W-:Y:S01]  /*3d20*/  SHF.L.U32 R6, R3, R6, RZ ;  /* 0x0000000603067219 */ /* 0x000fe200000006ff */
[----:B------:R2:W-:Y:S04]  /*3d30*/  STS [UR6+0x160], R5 ;  /* 0x00016005ff007988 */ /* 0x0005e80008000806 */
[----:B------:R2:W-:Y:S04]  /*3d40*/  ATOMS.OR RZ, [UR5+0x14], R4 ;  /* 0x00001404ffff798c */ /* 0x0005e8000b000005 */
[----:B------:R2:W-:Y:S01]  /*3d50*/  ATOMS.OR RZ, [UR5+0x18], R6 ;  /* 0x00001806ffff798c */ /* 0x0005e2000b000005 */
[----:B------:R-:W-:Y:S03]  /*3d60*/  SYNCS.ARRIVE.TRANS64.RED.A1T0 RZ, [UR4], RZ ;  /* 0x000000ffffff79a7 */ /* 0x000fe60008100404 */
[----:B------:R2:W-:Y:S01]  /*3d70*/  ATOMS.XOR RZ, [UR5+0x10], R3 ;  /* 0x00001003ffff798c */ /* 0x0005e2000b800005 */
[----:B------:R-:W-:Y:S05]  /*3d80*/  BRA `(.L_x_73) ;  /* 0x0000000000107947 */ /* 0x000fea0003800000 */
.L_x_66:
[----:B------:R-:W-:Y:S02]  /*3d90*/  MOV R3, 0xffffffff ;  /* 0xffffffff00037802 */ /* 0x000fe40000000f00 */
[----:B------:R-:W-:-:S03]  /*3da0*/  MOV R4, 0x3dd0 ;  /* 0x00003dd000047802 */ /* 0x000fc60000000f00 */
[----:B------:R1:W-:Y:S04]  /*3db0*/  STS [UR6+0x160], R3 ;  /* 0x00016003ff007988 */ /* 0x0003e80008000806 */
[----:B-1---5:R-:W-:Y:S05]  /*3dc0*/  CALL.REL.NOINC `($__internal_1_$__cuda_sm10x_tcgen05_guardrail_trap_phase_invalid_during_alloc) ;  /* 0x0000006000387944 */ /* 0x022fea0003c00000 */
.L_x_73:
[----:B------:R-:W-:Y:S05]  /*3dd0*/  WARPSYNC.ALL ;  /* 0x0000000000007948 */ /* 0x000fea0003800000 */
[----:B------:R-:W3:Y:S01]  /*3de0*/  S2UR UR31, SR_CgaCtaId ;  /* 0x00000000001f79c3 */ /* 0x000ee20000008800 */
[----:B------:R-:W-:Y:S01]  /*3df0*/  UMOV UR4, 0x400 ;  /* 0x0000040000047882 */ /* 0x000fe20000000000 */
[----:B------:R-:W-:-:S06]  /*3e00*/  NOP ;  /* 0x0000000000007918 */ /* 0x000fcc0000000000 */
[----:B------:R-:W-:Y:S06]  /*3e10*/  BAR.ARV 0x6, 0xa0 ;  /* 0x0182800000007b1d */ /* 0x000fec0000002000 */
[----:B------:R-:W4:Y:S01]  /*3e20*/  LDCU UR11, c[0x0][0x38c] ;  /* 0x00007180ff0b77ac */ /* 0x000f220008000800 */
[----:B------:R-:W-:Y:S01]  /*3e30*/  LOP3.LUT R2, R2, 0xffff, RZ, 0xc0, !PT ;  /* 0x0000ffff02027812 */ /* 0x000fe200078ec0ff */
[----:B-1----:R-:W-:Y:S01]  /*3e40*/  IMAD.MOV.U32 R10, RZ, RZ, 0x1 ;  /* 0x00000001ff0a7424 */ /* 0x002fe200078e00ff */
[----:B------:R-:W-:Y:S02]  /*3e50*/  LOP3.LUT R0, R0, 0xffff, RZ, 0xc0, !PT ;  /* 0x0000ffff00007812 */ /* 0x000fe400078ec0ff */
[----:B------:R-:W-:-:S02]  /*3e60*/  CS2R R8, SRZ ;  /* 0x0000000000087805 */ /* 0x000fc4000001ff00 */
[----:B------:R-:W-:Y:S01]  /*3e70*/  R2UR UR38, R2 ;  /* 0x00000000022672ca */ /* 0x000fe200000e0000 */
[----:B------:R-:W1:Y:S01]  /*3e80*/  LDCU UR61, c[0x0][0x370] ;  /* 0x00006e00ff3d77ac */ /* 0x000e620008000800 */
[----:B------:R-:W-:Y:S01]  /*3e90*/  R2UR UR63, R0 ;  /* 0x00000000003f72ca */ /* 0x000fe200000e0000 */
[----:B---3--:R-:W-:Y:S01]  /*3ea0*/  ULEA UR31, UR31, UR4, 0x18 ;  /* 0x000000041f1f7291 */ /* 0x008fe2000f8ec0ff */
[----:B------:R-:W-:Y:S01]  /*3eb0*/  UMOV UR59, URZ ;  /* 0x000000ff003b7c82 */ /* 0x000fe20008000000 */
[----:B------:R-:W-:Y:S02]  /*3ec0*/  UISETP.GE.AND UP5, UPT, UR39, 0x1, UPT ;  /* 0x000000012700788c */ /* 0x000fe4000bfa6270 */
[----:B------:R-:W-:Y:S02]  /*3ed0*/  UIADD3 UR6, UPT, UPT, UR31, 0x6400, URZ ;  /* 0x000064001f067890 */ /* 0x000fe4000fffe0ff */
[----:B------:R-:W-:-:S03]  /*3ee0*/  UIADD3 UR5, UPT, UPT, UR31, 0x2a400, URZ ;  /* 0x0002a4001f057890 */ /* 0x000fc6000fffe0ff */
[----:B--2---:R-:W2:Y:S01]  /*3ef0*/  LDS R3, [UR31+0x160] ;  /* 0x0001601fff037984 */ /* 0x004ea20008000800 */
[----:B----4-:R-:W-:Y:S02]  /*3f00*/  UIADD3 UR11, UPT, UPT, UR11, 0x7f, URZ ;  /* 0x0000007f0b0b7890 */ /* 0x010fe4000fffe0ff */
[----:B------:R-:W-:Y:S02]  /*3f10*/  UIADD3 UR4, UPT, UPT, UR31, 0x33400, URZ ;  /* 0x000334001f047890 */ /* 0x000fe4000fffe0ff */
[----:B------:R-:W-:Y:S02]  /*3f20*/  UIADD3 UR7, UPT, UPT, UR31, 0x34600, URZ ;  /* 0x000346001f077890 */ /* 0x000fe4000fffe0ff */
[----:B------:R-:W-:Y:S02]  /*3f30*/  USHF.R.U32.HI UR10, URZ, 0x4, UR6 ;  /* 0x00000004ff0a7899 */ /* 0x000fe40008011606 */
[----:B------:R-:W-:Y:S02]  /*3f40*/  USHF.R.U32.HI UR8, URZ, 0x4, UR5 ;  /* 0x00000004ff087899 */ /* 0x000fe40008011605 */
[----:B------:R-:W-:-:S02]  /*3f50*/  USHF.R.S32.HI UR9, URZ, 0x1f, UR11 ;  /* 0x0000001fff097899 */ /* 0x000fc4000801140b */
[----:B------:R-:W-:Y:S02]  /*3f60*/  USHF.R.U32.HI UR6, URZ, 0x4, UR4 ;  /* 0x00000004ff067899 */ /* 0x000fe40008011604 */
[----:B------:R-:W-:Y:S02]  /*3f70*/  USHF.R.U32.HI UR5, URZ, 0x4, UR7 ;  /* 0x00000004ff057899 */ /* 0x000fe40008011607 */
[----:B------:R-:W-:Y:S02]  /*3f80*/  ULEA.HI UR4, UR9, UR11, URZ, 0x7 ;  /* 0x0000000b09047291 */ /* 0x000fe4000f8f38ff */
[----:B------:R-:W-:Y:S02]  /*3f90*/  ULOP3.LUT UR6, UR6, 0x3fff, URZ, 0xc0, !UPT ;  /* 0x00003fff06067892 */ /* 0x000fe4000f8ec0ff */
[----:B------:R-:W-:Y:S02]  /*3fa0*/  ULOP3.LUT UR5, UR5, 0x3fff, URZ, 0xc0, !UPT ;  /* 0x00003fff05057892 */ /* 0x000fe4000f8ec0ff */
[----:B------:R-:W-:-:S02]  /*3fb0*/  USHF.R.S32.HI UR62, URZ, 0x7, UR4 ;  /* 0x00000007ff3e7899 */ /* 0x000fc40008011404 */
[----:B------:R-:W-:Y:S02]  /*3fc0*/  ULOP3.LUT UR54, UR6, 0x10000, URZ, 0xfc, !UPT ;  /* 0x0001000006367892 */ /* 0x000fe4000f8efcff */
[----:B------:R-:W-:Y:S02]  /*3fd0*/  ULOP3.LUT UR55, UR5, 0x10000, URZ, 0xfc, !UPT ;  /* 0x0001000005377892 */ /* 0x000fe4000f8efcff */
[----:B------:R-:W-:Y:S02]  /*3fe0*/  ULOP3.LUT UR10, UR10, 0x3fff, URZ, 0xc0, !UPT ;  /* 0x00003fff0a0a7892 */ /* 0x000fe4000f8ec0ff */
[----:B------:R-:W-:Y:S02]  /*3ff0*/  ULOP3.LUT UR8, UR8, 0x3fff, URZ, 0xc0, !UPT ;  /* 0x00003fff08087892 */ /* 0x000fe4000f8ec0ff */
[----:B------:R-:W-:Y:S02]  /*4000*/  UISETP.LT.AND UP0, UPT, UR62, 0x1, UPT ;  /* 0x000000013e00788c */ /* 0x000fe4000bf01270 */
[----:B------:R-:W-:Y:S01]  /*4010*/  UISETP.NE.AND UP4, UPT, UR39, 0x1, UPT ;  /* 0x000000012700788c */ /* 0x000fe2000bf85270 */
[----:B------:R-:W3:Y:S01]  /*4020*/  LDCU UR60, c[0x0][0x374] ;  /* 0x00006e80ff3c77ac */ /* 0x000ee20008000800 */
[----:B--2---:R-:W-:Y:S01]  /*4030*/  R2UR UR32, R3 ;  /* 0x00000000032072ca */ /* 0x004fe200000e0000 */
[----:B------:R-:W-:Y:S01]  /*4040*/  IMAD.MOV.U32 R3, RZ, RZ, RZ ;  /* 0x000000ffff037224 */ /* 0x000fe200078e00ff */
[----:B------:R-:W-:-:S02]  /*4050*/  ULOP3.LUT UR52, UR10, 0x10000, URZ, 0xfc, !UPT ;  /* 0x000100000a347892 */ /* 0x000fc4000f8efcff */
[----:B------:R-:W-:Y:S02]  /*4060*/  ULOP3.LUT UR53, UR8, 0x10000, URZ, 0xfc, !UPT ;  /* 0x0001000008357892 */ /* 0x000fe4000f8efcff */
[----:B------:R-:W-:Y:S02]  /*4070*/  USEL UR68, UR62, 0x1, !UP0 ;  /* 0x000000013e447887 */ /* 0x000fe4000c000000 */
[----:B------:R-:W-:Y:S01]  /*4080*/  UISETP.NE.AND UP3, UPT, UR71, URZ, UPT ;  /* 0x000000ff4700728c */ /* 0x000fe2000bf65270 */
[----:B------:R-:W-:Y:S01]  /*4090*/  UMOV UR29, URZ ;  /* 0x000000ff001d7c82 */ /* 0x000fe20008000000 */
[----:B------:R-:W-:-:S03]  /*40a0*/  UMOV UR27, URZ ;  /* 0x000000ff001b7c82 */ /* 0x000fc60008000000 */
[----:B------:R-:W-:Y:S02]  /*40b0*/  UIADD3 UR44, UPT, UPT, UR32, 0x80, URZ ;  /* 0x00000080202c7890 */ /* 0x000fe4000fffe0ff */
[----:B------:R-:W-:Y:S02]  /*40c0*/  UIADD3 UR50, UPT, UPT, UR32, 0x40000080, URZ ;  /* 0x4000008020327890 */ /* 0x000fe4000fffe0ff */
[----:B------:R-:W-:Y:S02]  /*40d0*/  UIADD3 UR48, UPT, UPT, UR32, -0x7fffff80, URZ ;  /* 0x8000008020307890 */ /* 0x000fe4000fffe0ff */
[----:B------:R-:W-:Y:S02]  /*40e0*/  UIADD3 UR46, UPT, UPT, UR32, -0x3fffff80, URZ ;  /* 0xc0000080202e7890 */ /* 0x000fe4000fffe0ff */
[----:B------:R-:W-:Y:S02]  /*40f0*/  USHF.R.U32.HI UR7, URZ, 0x11, UR44 ;  /* 0x00000011ff077899 */ /* 0x000fe4000801162c */
[----:B------:R-:W-:-:S02]  /*4100*/  USHF.R.U32.HI UR6, URZ, 0x11, UR50 ;  /* 0x00000011ff067899 */ /* 0x000fc40008011632 */
[----:B------:R-:W-:Y:S02]  /*4110*/  USHF.R.U32.HI UR5, URZ, 0x11, UR48 ;  /* 0x00000011ff057899 */ /* 0x000fe40008011630 */
[----:B------:R-:W-:Y:S02]  /*4120*/  USHF.R.U32.HI UR4, URZ, 0x11, UR46 ;  /* 0x00000011ff047899 */ /* 0x000fe4000801162e */
[----:B------:R-:W-:Y:S02]  /*4130*/  ULOP3.LUT UR7, UR7, 0x6000, URZ, 0xc0, !UPT ;  /* 0x0000600007077892 */ /* 0x000fe4000f8ec0ff */
[----:B------:R-:W-:Y:S02]  /*4140*/  ULOP3.LUT UR6, UR6, 0x6000, URZ, 0xc0, !UPT ;  /* 0x0000600006067892 */ /* 0x000fe4000f8ec0ff */
[----:B------:R-:W-:Y:S02]  /*4150*/  ULOP3.LUT UR5, UR5, 0x6000, URZ, 0xc0, !UPT ;  /* 0x0000600005057892 */ /* 0x000fe4000f8ec0ff */
[----:B------:R-:W-:-:S02]  /*4160*/  ULOP3.LUT UR4, UR4, 0x6000, URZ, 0xc0, !UPT ;  /* 0x0000600004047892 */ /* 0x000fc4000f8ec0ff */
[----:B------:R-:W-:Y:S02]  /*4170*/  UIADD3 UR69, UPT, UPT, UR32, 0x84, URZ ;  /* 0x0000008420457890 */ /* 0x000fe4000fffe0ff */
[----:B------:R-:W-:Y:S02]  /*4180*/  ULOP3.LUT UR67, UR7, 0x1090, URZ, 0xfc, !UPT ;  /* 0x0000109007437892 */ /* 0x000fe4000f8efcff */
[----:B------:R-:W-:Y:S02]  /*4190*/  ULOP3.LUT UR66, UR6, 0x1090, URZ, 0xfc, !UPT ;  /* 0x0000109006427892 */ /* 0x000fe4000f8efcff */
[----:B------:R-:W-:Y:S02]  /*41a0*/  ULOP3.LUT UR65, UR5, 0x1090, URZ, 0xfc, !UPT ;  /* 0x0000109005417892 */ /* 0x000fe4000f8efcff */
[----:B-1-3--:R-:W-:-:S12]  /*41b0*/  ULOP3.LUT UR64, UR4, 0x1090, URZ, 0xfc, !UPT ;  /* 0x0000109004407892 */ /* 0x00afd8000f8efcff */
.L_x_86:
[C---:B------:R-:W-:Y:S02]  /*41c0*/  LEA R2, R9.reuse, UR31, 0x3 ;  /* 0x0000001f09027c11 */ /* 0x040fe4000f8e18ff */
[----:B------:R-:W-:Y:S02]  /*41d0*/  SHF.L.U32 R5, R8, 0x1f, RZ ;  /* 0x0000001f08057819 */ /* 0x000fe400000006ff */
[----:B------:R-:W-:Y:S02]  /*41e0*/  LEA R6, R9, UR31, 0x4 ;  /* 0x0000001f09067c11 */ /* 0x000fe4000f8e20ff */
[----:B------:R-:W1:Y:S02]  /*41f0*/  SYNCS.PHASECHK.TRANS64.TRYWAIT P0, [R2+URZ+0xd0], R5 ;  /* 0x0000d005020075a7 */ /* 0x000e6400080011ff */
[----:B-1-3--:R-:W-:Y:S05]  /*4200*/  @!P0 BRA `(.L_x_77) ;  /* 0x0000005400cc8947 */ /* 0x00afea0003800000 */
.L_x_171:
[----:B-1----:R-:W1:Y:S01]  /*4210*/  LDS.128 R4, [R6+0x140] ;  /* 0x0001400006047984 */ /* 0x002e620000000c00 */
[----:B------:R-:W-:Y:S01]  /*4220*/  @!PT LDS RZ, [RZ] ;  /* 0x00000000fffff984 */ /* 0x000fe20000000800 */
[----:B------:R-:W-:Y:S01]  /*4230*/  @!PT LDS RZ, [RZ] ;  /* 0x00000000fffff984 */ /* 0x000fe20000000800 */
[----:B------:R-:W-:Y:S01]  /*4240*/  @!PT LDS RZ, [RZ] ;  /* 0x00000000fffff984 */ /* 0x000fe20000000800 */
[----:B------:R-:W-:Y:S01]  /*4250*/  @!PT LDS RZ, [RZ] ;  /* 0x00000000fffff984 */ /* 0x000fe20000000800 */
[----:B------:R2:W-:Y:S06]  /*4260*/  MEMBAR.ALL.CTA ;  /* 0x0000000000007992 */ /* 0x0005ec0000008000 */
[----:B--2---:R-:W2:Y:S01]  /*4270*/  FENCE.VIEW.ASYNC.S ;  /* 0x00000000000073c6 */ /* 0x004ea20000000000 */
[----:B-1----:R-:W-:-:S13]  /*4280*/  LOP3.LUT P0, RZ, R6, 0x1, RZ, 0xc0, !PT ;  /* 0x0000000106ff7812 */ /* 0x002fda000780c0ff */
[----:B--2---:R-:W-:Y:S01]  /*4290*/  VOTEU.ANY UP2, P0 ;  /* 0x0000000000ff7886 */ /* 0x004fe20000040100 */
[----:B------:R-:W-:-:S13]  /*42a0*/  PLOP3.LUT P0, PT, PT, PT, UP2, 0x80, 0x8 ;  /* 0x000000000008781c */ /* 0x000fda0003f0f028 */
[----:B------:R-:W-:Y:S02]  /*42b0*/  @P0 MOV R0, R4 ;  /* 0x0000000400000202 */ /* 0x000fe40000000f00 */
[----:B------:R-:W-:Y:S02]  /*42c0*/  @P0 LOP3.LUT R4, R5, 0xffff, RZ, 0xc0, !PT ;  /* 0x0000ffff05040812 */ /* 0x000fe400078ec0ff */
[----:B------:R-:W-:Y:S01]  /*42d0*/  @P0 R2UR UR5, R0 ;  /* 0x00000000000502ca */ /* 0x000fe200000e0000 */
[----:B------:R-:W-:Y:S01]  /*42e0*/  VIADD R0, R2, 0xe0 ;  /* 0x000000e002007836 */ /* 0x000fe20000000000 */
[----:B------:R-:W-:-:S04]  /*42f0*/  @P0 R2UR UR4, R4 ;  /* 0x00000000040402ca */ /* 0x000fc800000e0000 */
[----:B------:R-:W-:-:S04]  /*4300*/  PRMT R0, RZ, 0x654, R0 ;  /* 0x00000654ff007816 */ /* 0x000fc80000000000 */
[----:B------:R1:W-:Y:S03]  /*4310*/  SYNCS.ARRIVE.TRANS64.RED.A1T0 RZ, [R0+URZ], RZ ;  /* 0x000000ff00ff79a7 */ /* 0x0003e600081004ff */
[----:B------:R-:W-:Y:S02]  /*4320*/  @UP2 UMOV UR58, UR5 ;  /* 0x00000005003a2c82 */ /* 0x000fe40008000000 */
[----:B------:R-:W-:Y:S01]  /*4330*/  @UP2 UMOV UR56, UR4 ;  /* 0x0000000400382c82 */ /* 0x000fe20008000000 */
[----:B------:R-:W-:Y:S05]  /*4340*/  BRA.U !UP5, `(.L_x_78) ;  /* 0x000000010dd07547 */ /* 0x000fea000b800000 */
[----:B------:R-:W2:Y:S01]  /*4350*/  LDCU.128 UR12, c[0x0][0xf10] ;  /* 0x0001e200ff0c77ac */ /* 0x000ea20008000c00 */
[----:B------:R-:W3:Y:S01]  /*4360*/  LDCU UR21, c[0x0][0xf20] ;  /* 0x0001e400ff1577ac */ /* 0x000ee20008000800 */
[----:B------:R-:W4:Y:S01]  /*4370*/  LDCU UR20, c[0x0][0xf0c] ;  /* 0x0001e180ff1477ac */ /* 0x000f220008000800 */
[----:B------:R-:W1:Y:S01]  /*4380*/  LDCU.64 UR8, c[0x0][0xf28] ;  /* 0x0001e500ff0877ac */ /* 0x000e620008000a00 */
[----:B--2---:R-:W-:Y:S02]  /*4390*/  UIMAD.WIDE.U32 UR6, UR60, UR15, URZ ;  /* 0x0000000f3c0672a5 */ /* 0x004fe4000f8e00ff */
[----:B------:R-:W-:Y:S02]  /*43a0*/  UIMAD.WIDE.U32 UR4, UR61, UR12, URZ ;  /* 0x0000000c3d0472a5 */ /* 0x000fe4000f8e00ff */
[----:B------:R-:W-:Y:S02]  /*43b0*/  UISETP.NE.AND UP0, UPT, UR14, 0x1, UPT ;  /* 0x000000010e00788c */ /* 0x000fe4000bf05270 */
[----:B------:R-:W-:Y:S01]  /*43c0*/  UIMAD.WIDE.U32 UR18, UR56, UR15, URZ ;  /* 0x0000000f381272a5 */ /* 0x000fe2000f8e00ff */
[----:B------:R-:W-:-:S02]  /*43d0*/  UMOV UR6, UR7 ;  /* 0x0000000700067c82 */ /* 0x000fc40008000000 */
[----:B------:R-:W-:Y:S01]  /*43e0*/  UMOV UR4, UR5 ;  /* 0x0000000500047c82 */ /* 0x000fe20008000000 */
[----:B---3--:R-:W-:Y:S02]  /*43f0*/  USHF.R.U32.HI UR6, URZ, UR21, UR6 ;  /* 0x00000015ff067299 */ /* 0x008fe40008011606 */
[----:B----4-:R-:W-:Y:S02]  /*4400*/  UISETP.NE.AND UP1, UPT, UR20, 0x1, UPT ;  /* 0x000000011400788c */ /* 0x010fe4000bf25270 */
[----:B------:R-:W-:Y:S02]  /*4410*/  USHF.R.U32.HI UR4, URZ, UR13, UR4 ;  /* 0x0000000dff047299 */ /* 0x000fe40008011604 */
[----:B------:R-:W-:Y:S02]  /*4420*/  USEL UR5, UR60, UR6, !UP0 ;  /* 0x000000063c057287 */ /* 0x000fe4000c000000 */
[----:B------:R-:W-:Y:S02]  /*4430*/  USEL UR6, UR61, UR4, !UP1 ;  /* 0x000000043d067287 */ /* 0x000fe4000c800000 */
[----:B-1----:R-:W-:Y:S01]  /*4440*/  UIMAD.WIDE.U32 UR10, UR5, UR8, URZ ;  /* 0x00000008050a72a5 */ /* 0x002fe2000f8e00ff */
[----:B------:R-:W-:Y:S01]  /*4450*/  UMOV UR4, UR19 ;  /* 0x0000001300047c82 */ /* 0x000fe20008000000 */
[----:B------:R-:W-:-:S02]  /*4460*/  UIMAD.WIDE.U32 UR16, UR58, UR12, URZ ;  /* 0x0000000c3a1072a5 */ /* 0x000fc4000f8e00ff */
        /* <DEDUP_REMOVED lines=34> */
.L_x_78:
[----:B------:R-:W2:Y:S02]  /*4690*/  LDCU UR4, c[0x0][0xf30] ;  /* 0x0001e600ff0477ac */ /* 0x000ea40008000800 */
[----:B--2---:R-:W-:-:S09]  /*46a0*/  UISETP.NE.AND UP0, UPT, UR4, 0x1, UPT ;  /* 0x000000010400788c */ /* 0x004fd2000bf05270 */
[----:B------:R-:W-:Y:S05]  /*46b0*/  BRA.U UP0, `(.L_x_79) ;  /* 0x00000001003c7547 */ /* 0x000fea000b800000 */
[----:B------:R-:W2:Y:S01]  /*46c0*/  LDCU.128 UR8, c[0x0][0xf10] ;  /* 0x0001e200ff0877ac */ /* 0x000ea20008000c00 */
[----:B------:R-:W3:Y:S01]  /*46d0*/  LDCU UR12, c[0x0][0xf0c] ;  /* 0x0001e180ff0c77ac */ /* 0x000ee20008000800 */
[----:B------:R-:W4:Y:S01]  /*46e0*/  LDCU UR13, c[0x0][0xf20] ;  /* 0x0001e400ff0d77ac */ /* 0x000f220008000800 */
[----:B--2---:R-:W-:Y:S02]  /*46f0*/  UIMAD.WIDE.U32 UR6, UR58, UR8, URZ ;  /* 0x000000083a0672a5 */ /* 0x004fe4000f8e00ff */
[----:B------:R-:W-:Y:S02]  /*4700*/  UIMAD.WIDE.U32 UR4, UR56, UR11, URZ ;  /* 0x0000000b380472a5 */ /* 0x000fe4000f8e00ff */
[----:B---3--:R-:W-:Y:S02]  /*4710*/  UISETP.NE.AND UP0, UPT, UR12, 0x1, UPT ;  /* 0x000000010c00788c */ /* 0x008fe4000bf05270 */
[----:B------:R-:W-:Y:S01]  /*4720*/  UISETP.NE.AND UP1, UPT, UR10, 0x1, UPT ;  /* 0x000000010a00788c */ /* 0x000fe2000bf25270 */
[----:B------:R-:W-:-:S02]  /*4730*/  UMOV UR6, UR7 ;  /* 0x0000000700067c82 */ /* 0x000fc40008000000 */
[----:B------:R-:W-:Y:S01]  /*4740*/  UMOV UR4, UR5 ;  /* 0x0000000500047c82 */ /* 0x000fe20008000000 */
[----:B------:R-:W-:Y:S02]  /*4750*/  USHF.R.U32.HI UR9, URZ, UR9, UR6 ;  /* 0x00000009ff097299 */ /* 0x000fe40008011606 */
[----:B----4-:R-:W-:Y:S02]  /*4760*/  USHF.R.U32.HI UR4, URZ, UR13, UR4 ;  /* 0x0000000dff047299 */ /* 0x010fe40008011604 */
[----:B------:R-:W-:Y:S02]  /*4770*/  USEL UR5, UR58, UR9, !UP0 ;  /* 0x000000093a057287 */ /* 0x000fe4000c000000 */
[----:B------:R-:W-:-:S04]  /*4780*/  USEL UR4, UR56, UR4, !UP1 ;  /* 0x0000000438047287 */ /* 0x000fc8000c800000 */
[----:B------:R-:W-:-:S04]  /*4790*/  UIADD3 UR4, UPT, UPT, UR5, -UR4, URZ ;  /* 0x8000000405047290 */ /* 0x000fc8000fffe0ff */
[----:B------:R-:W-:-:S12]  /*47a0*/  UIMAD UR56, UR4, UR10, UR56 ;  /* 0x0000000a043872a4 */ /* 0x000fd8000f8e0238 */
.L_x_79:
[----:B------:R-:W-:Y:S01]  /*47b0*/  IADD3 R9, PT, PT, R9, 0x1, RZ ;  /* 0x0000000109097810 */ /* 0x000fe20007ffe0ff */
[----:B------:R-:W-:Y:S06]  /*47c0*/  BRA.U UP3, `(.L_x_80) ;  /* 0x0000000503907547 */ /* 0x000fec000b800000 */
[----:B------:R-:W2:Y:S01]  /*47d0*/  LDCU UR4, c[0x0][0x38c] ;  /* 0x00007180ff0477ac */ /* 0x000ea20008000800 */
[----:B------:R-:W-:Y:S02]  /*47e0*/  PLOP3.LUT P1, PT, PT, PT, PT, 0x80, 0x8 ;  /* 0x000000000008781c */ /* 0x000fe40003f2f070 */
[----:B------:R-:W-:Y:S01]  /*47f0*/  SHF.L.U32 R5, R10, 0x1f, RZ ;  /* 0x0000001f0a057819 */ /* 0x000fe200000006ff */
[----:B------:R-:W-:Y:S02]  /*4800*/  ULEA UR57, UR59, UR31, 0x3 ;  /* 0x0000001f3b397291 */ /* 0x000fe4000f8e18ff */
[----:B------:R-:W-:Y:S02]  /*4810*/  ULEA UR11, UR59, UR32, 0x6 ;  /* 0x000000203b0b7291 */ /* 0x000fe4000f8e30ff */
[----:B--2---:R-:W-:-:S06]  /*4820*/  UISETP.GE.AND UP0, UPT, UR4, 0x1, UPT ;  /* 0x000000010400788c */ /* 0x004fcc000bf06270 */
[----:B------:R-:W-:-:S05]  /*4830*/  PLOP3.LUT P0, PT, PT, PT, UP0, 0x80, 0x8 ;  /* 0x000000000008781c */ /* 0x000fca0003f0f008 */
[----:B------:R-:W-:-:S08]  /*4840*/  @UP0 ULEA UR4, UR29, UR31, 0x3 ;  /* 0x0000001f1d040291 */ /* 0x000fd0000f8e18ff */
[----:B-1----:R-:W-:-:S04]  /*4850*/  @P0 SHF.L.U32 R0, R3, 0x1f, RZ ;  /* 0x0000001f03000819 */ /* 0x002fc800000006ff */
[----:B------:R1:W2:Y:S01]  /*4860*/  @P0 SYNCS.PHASECHK.TRANS64.TRYWAIT P1, [UR4], R0 ;  /* 0x00000000ff0005a7 */ /* 0x0002a20008021104 */
[----:B------:R-:W-:-:S04]  /*4870*/  ULEA.HI UR4, UR25, UR25, URZ, 0x1 ;  /* 0x0000001919047291 */ /* 0x000fc8000f8f08ff */
[----:B------:R-:W-:-:S04]  /*4880*/  ULOP3.LUT UR4, UR4, 0x7ffffffe, URZ, 0xc0, !UPT ;  /* 0x7ffffffe04047892 */ /* 0x000fc8000f8ec0ff */
[----:B------:R-:W-:-:S04]  /*4890*/  UIADD3 UR4, UPT, UPT, -UR4, UR25, URZ ;  /* 0x0000001904047290 */ /* 0x000fc8000fffe1ff */
[----:B------:R-:W-:Y:S01]  /*48a0*/  ULEA UR45, UR4, UR69, 0x1 ;  /* 0x00000045042d7291 */ /* 0x000fe2000f8e08ff */
[----:B------:R-:W3:Y:S02]  /*48b0*/  SYNCS.PHASECHK.TRANS64.TRYWAIT P0, [UR57+0x100], R5 ;  /* 0x00010005ff0075a7 */ /* 0x000ee40008001139 */
[----:B-123--:R-:W-:Y:S09]  /*48c0*/  @!P0 BRA `(.L_x_81) ;  /* 0x0000005000308947 */ /* 0x00eff20003800000 */
.L_x_173:
[----:B------:R-:W-:Y:S01]  /*48d0*/  UMOV UR33, UR27 ;  /* 0x0000001b00217c82 */ /* 0x000fe20008000000 */
[----:B------:R-:W-:Y:S05]  /*48e0*/  BRA.U !UP0, `(.L_x_82) ;  /* 0x0000000508387547 */ /* 0x000fea000b800000 */
[----:B------:R-:W-:Y:S02]  /*48f0*/  USHF.R.U32.HI UR4, URZ, 0x1a, UR45 ;  /* 0x0000001aff047899 */ /* 0x000fe4000801162d */
[----:B------:R-:W-:Y:S02]  /*4900*/  UIADD3 UR51, UPT, UPT, UR45, 0x40000000, URZ ;  /* 0x400000002d337890 */ /* 0x000fe4000fffe0ff */
[----:B------:R-:W-:Y:S02]  /*4910*/  ULOP3.LUT UR49, UR45, 0x80000000, URZ, 0x3c, !UPT ;  /* 0x800000002d317892 */ /* 0x000fe4000f8e3cff */
[----:B------:R-:W-:Y:S02]  /*4920*/  UIADD3 UR47, UPT, UPT, UR45, -0x40000000, URZ ;  /* 0xc00000002d2f7890 */ /* 0x000fe4000fffe0ff */
[----:B------:R-:W-:Y:S02]  /*4930*/  ULOP3.LUT UR6, UR4, 0x30, URZ, 0xc0, !UPT ;  /* 0x0000003004067892 */ /* 0x000fe4000f8ec0ff */
[----:B------:R-:W-:-:S02]  /*4940*/  USHF.R.U32.HI UR5, URZ, 0x1a, UR51 ;  /* 0x0000001aff057899 */ /* 0x000fc40008011633 */
[----:B------:R-:W-:Y:S02]  /*4950*/  USHF.R.U32.HI UR4, URZ, 0x1a, UR49 ;  /* 0x0000001aff047899 */ /* 0x000fe40008011631 */
[----:B------:R-:W-:Y:S02]  /*4960*/  USHF.R.U32.HI UR7, URZ, 0x1a, UR47 ;  /* 0x0000001aff077899 */ /* 0x000fe4000801162f */
[----:B------:R-:W-:Y:S02]  /*4970*/  ULOP3.LUT UR42, UR6, 0x480, URZ, 0xfc, !UPT ;  /* 0x00000480062a7892 */ /* 0x000fe4000f8efcff */
[----:B------:R-:W-:Y:S02]  /*4980*/  ULOP3.LUT UR6, UR5, 0x30, URZ, 0xc0, !UPT ;  /* 0x0000003005067892 */ /* 0x000fe4000f8ec0ff */
[----:B------:R-:W-:Y:S02]  /*4990*/  ULOP3.LUT UR5, UR4, 0x30, URZ, 0xc0, !UPT ;  /* 0x0000003004057892 */ /* 0x000fe4000f8ec0ff */
[----:B------:R-:W-:-:S02]  /*49a0*/  ULOP3.LUT UR4, UR7, 0x30, URZ, 0xc0, !UPT ;  /* 0x0000003007047892 */ /* 0x000fc4000f8ec0ff */
[----:B------:R-:W-:Y:S02]  /*49b0*/  ULOP3.LUT UR6, UR6, 0x480, URZ, 0xfc, !UPT ;  /* 0x0000048006067892 */ /* 0x000fe4000f8efcff */
[----:B------:R-:W-:Y:S02]  /*49c0*/  ULOP3.LUT UR5, UR5, 0x480, URZ, 0xfc, !UPT ;  /* 0x0000048005057892 */ /* 0x000fe4000f8efcff */
[----:B------:R-:W-:Y:S02]  /*49d0*/  ULOP3.LUT UR4, UR4, 0x480, URZ, 0xfc, !UPT ;  /* 0x0000048004047892 */ /* 0x000fe4000f8efcff */
[----:B------:R-:W-:Y:S02]  /*49e0*/  UPRMT UR43, UR42, 0x5410, UR67 ;  /* 0x000054102a2b7896 */ /* 0x000fe40008000043 */
[----:B------:R-:W-:Y:S01]  /*49f0*/  UIADD3 UR33, UPT, UPT, UR68, UR27, URZ ;  /* 0x0000001b44217290 */ /* 0x000fe2000fffe0ff */
[----:B------:R-:W-:Y:S01]  /*4a00*/  UMOV UR26, URZ ;  /* 0x000000ff001a7c82 */ /* 0x000fe20008000000 */
[----:B------:R-:W-:Y:S01]  /*4a10*/  UMOV UR28, UR62 ;  /* 0x0000003e001c7c82 */ /* 0x000fe20008000000 */
[----:B------:R-:W-:Y:S01]  /*4a20*/  UMOV UR10, UR29 ;  /* 0x0000001d000a7c82 */ /* 0x000fe20008000000 */
[----:B------:R-:W-:-:S02]  /*4a30*/  UPRMT UR41, UR6, 0x5410, UR66 ;  /* 0x0000541006297896 */ /* 0x000fc40008000042 */
[----:B------:R-:W-:Y:S02]  /*4a40*/  UPRMT UR37, UR5, 0x5410, UR65 ;  /* 0x0000541005257896 */ /* 0x000fe40008000041 */
[----:B------:R-:W-:Y:S01]  /*4a50*/  UPRMT UR35, UR4, 0x5410, UR64 ;  /* 0x0000541004237896 */ /* 0x000fe20008000040 */
[----:B------:R-:W-:Y:S01]  /*4a60*/  UMOV UR42, URZ ;  /* 0x000000ff002a7c82 */ /* 0x000fe20008000000 */
[----:B------:R-:W-:Y:S01]  /*4a70*/  UMOV UR40, URZ ;  /* 0x000000ff00287c82 */ /* 0x000fe20008000000 */
[----:B------:R-:W-:Y:S01]  /*4a80*/  UMOV UR36, URZ ;  /* 0x000000ff00247c82 */ /* 0x000fe20008000000 */
[----:B------:R-:W-:-:S08]  /*4a90*/  UMOV UR34, URZ ;  /* 0x000000ff00227c82 */ /* 0x000fd00008000000 */
.L_x_85:
[----:B--2---:R-:W-:Y:S01]  /*4aa0*/  ULEA UR7, UR10, UR31, 0x3 ;  /* 0x0000001f0a077291 */ /* 0x004fe2000f8e18ff */
[----:B---3--:R-:W-:Y:S11]  /*4ab0*/  @P1 BRA `(.L_x_83) ;  /* 0x00000000000c1947 */ /* 0x008ff60003800000 */
[----:B-1----:R-:W-:Y:S04]  /*4ac0*/  SHF.L.U32 R5, R3, 0x1f, RZ ;  /* 0x0000001f03057819 */ /* 0x002fe800000006ff */
[----:B------:R-:W1:Y:S02]  /*4ad0*/  SYNCS.PHASECHK.TRANS64.TRYWAIT P0, [UR7], R5 ;  /* 0x00000005ff0075a7 */ /* 0x000e640008001107 */
[----:B-1----:R-:W-:Y:S05]  /*4ae0*/  @!P0 BRA `(.L_x_84) ;  /* 0x0000004c00c08947 */ /* 0x002fea0003800000 */
.L_x_83:
[----:B------:R-:W-:Y:S01]  /*4af0*/  UISETP.NE.AND UP0, UPT, UR28, 0x1, UPT ;  /* 0x000000011c00788c */ /* 0x000fe2000bf05270 */
[----:B------:R-:W-:Y:S01]  /*4b00*/  PLOP3.LUT P1, PT, PT, PT, PT, 0x80, 0x8 ;  /* 0x000000000008781c */ /* 0x000fe20003f2f070 */
[----:B------:R-:W-:Y:S02]  /*4b10*/  UIADD3 UR4, UPT, UPT, UR10, 0x1, URZ ;  /* 0x000000010a047890 */ /* 0x000fe4000fffe0ff */
[----:B------:R-:W-:Y:S02]  /*4b20*/  ULEA UR6, UR10, UR53, 0x8 ;  /* 0x000000350a067291 */ /* 0x000fe4000f8e40ff */
[----:B------:R-:W-:Y:S01]  /*4b30*/  UISETP.NE.AND UP1, UPT, UR4, 0x9, UPT ;  /* 0x000000090400788c */ /* 0x000fe2000bf25270 */
[----:B------:R-:W-:Y:S01]  /*4b40*/  PLOP3.LUT P0, PT, PT, PT, UP0, 0x80, 0x8 ;  /* 0x000000000008781c */ /* 0x000fe20003f0f008 */
[----:B------:R-:W-:Y:S02]  /*4b50*/  ULEA UR24, UR10, UR54, 0x5 ;  /* 0x000000360a187291 */ /* 0x000fe4000f8e28ff */
[----:B------:R-:W-:Y:S02]  /*4b60*/  USEL UR5, URZ, 0x1, UP1 ;  /* 0x00000001ff057887 */ /* 0x000fe40008800000 */
[----:B------:R-:W-:Y:S02]  /*4b70*/  USEL UR29, UR4, URZ, UP1 ;  /* 0x000000ff041d7287 */ /* 0x000fe40008800000 */
[----:B------:R-:W-:Y:S02]  /*4b80*/  ULEA UR22, UR10, UR55, 0x5 ;  /* 0x000000370a167291 */ /* 0x000fe4000f8e28ff */
[----:B------:R-:W-:Y:S01]  /*4b90*/  @UP0 ULEA UR4, UR29, UR31, 0x3 ;  /* 0x0000001f1d040291 */ /* 0x000fe2000f8e18ff */
[----:B------:R-:W-:Y:S01]  /*4ba0*/  LOP3.LUT R3, R3, UR5, RZ, 0x3c, !PT ;  /* 0x0000000503037c12 */ /* 0x000fe2000f8e3cff */
[----:B------:R-:W-:Y:S02]  /*4bb0*/  UISETP.NE.U32.AND UP0, UPT, UR26, URZ, UPT ;  /* 0x000000ff1a00728c */ /* 0x000fe4000bf05070 */
[----:B------:R-:W-:Y:S01]  /*4bc0*/  UIADD3 UR20, UPT, UPT, UR6, 0x2, URZ ;  /* 0x0000000206147890 */ /* 0x000fe2000fffe0ff */
[----:B-1----:R-:W-:Y:S01]  /*4bd0*/  @P0 SHF.L.U32 R0, R3, 0x1f, RZ ;  /* 0x0000001f03000819 */ /* 0x002fe200000006ff */
[----:B------:R-:W-:Y:S02]  /*4be0*/  UIADD3 UR16, UPT, UPT, UR6, 0x4, URZ ;  /* 0x0000000406107890 */ /* 0x000fe4000fffe0ff */
[----:B------:R-:W-:Y:S01]  /*4bf0*/  UIADD3 UR12, UPT, UPT, UR6, 0x6, URZ ;  /* 0x00000006060c7890 */ /* 0x000fe2000fffe0ff */
[----:B------:R2:W3:Y:S01]  /*4c00*/  @P0 SYNCS.PHASECHK.TRANS64.TRYWAIT P1, [UR4], R0 ;  /* 0x00000000ff0005a7 */ /* 0x0004e20008021104 */
[----:B------:R-:W-:Y:S02]  /*4c10*/  ULEA UR4, UR10, UR52, 0xa ;  /* 0x000000340a047291 */ /* 0x000fe4000f8e50ff */
[----:B------:R-:W-:Y:S02]  /*4c20*/  UIADD3 UR30, UPT, UPT, UR7, 0x48, URZ ;  /* 0x00000048071e7890 */ /* 0x000fe4000fffe0ff */
[----:B------:R-:W-:Y:S02]  /*4c30*/  UIADD3 UR18, UPT, UPT, UR4, 0x2, URZ ;  /* 0x0000000204127890 */ /* 0x000fe4000fffe0ff */
[----:B------:R-:W-:Y:S02]  /*4c40*/  UIADD3 UR14, UPT, UPT, UR4, 0x4, URZ ;  /* 0x00000004040e7890 */ /* 0x000fe4000fffe0ff */
[----:B------:R-:W-:Y:S02]  /*4c50*/  UIADD3 UR8, UPT, UPT, UR4, 0x6, URZ ;  /* 0x0000000604087890 */ /* 0x000fe4000fffe0ff */
[----:B------:R-:W-:Y:S02]  /*4c60*/  UIADD3 UR27, UPT, UPT, UR27, 0x1, URZ ;  /* 0x000000011b1b7890 */ /* 0x000fe4000fffe0ff */
[----:B------:R-:W-:Y:S01]  /*4c70*/  UIADD3 UR28, UPT, UPT, UR28, -0x1, URZ ;  /* 0xffffffff1c1c7890 */ /* 0x000fe2000fffe0ff */
[----:B------:R-:W-:Y:S01]  /*4c80*/  UMOV UR25, 0x4008 ;  /* 0x0000400800197882 */ /* 0x000fe20000000000 */
[----:B------:R-:W-:Y:S01]  /*4c90*/  UMOV UR23, 0x4008 ;  /* 0x0000400800177882 */ /* 0x000fe20000000000 */
[----:B------:R2:W-:Y:S01]  /*4ca0*/  UTCCP.T.S.2CTA.4x32dp128bit tmem[UR32+0x80], gdesc[UR24] ;  /* 0x00008018200079e7 */ /* 0x0005e20009300000 */
[----:B------:R2:W-:Y:S01]  /*4cb0*/  UTCCP.T.S.2CTA.4x32dp128bit tmem[UR32+0x84], gdesc[UR22] ;  /* 0x00008416200079e7 */ /* 0x0005e20009300000 */
[----:B------:R-:W-:Y:S01]  /*4cc0*/  UMOV UR7, 0x40004040 ;  /* 0x4000404000077882 */ /* 0x000fe20000000000 */
[----:B------:R-:W-:Y:S01]  /*4cd0*/  UMOV UR5, 0x40004040 ;  /* 0x4000404000057882 */ /* 0x000fe20000000000 */
[----:B------:R-:W-:Y:S01]  /*4ce0*/  UMOV UR21, 0x40004040 ;  /* 0x4000404000157882 */ /* 0x000fe20000000000 */
[----:B------:R2:W-:Y:S01]  /*4cf0*/  UTCQMMA.2CTA gdesc[UR4], gdesc[UR6], tmem[UR11], tmem[UR42], idesc[UR43], tmem[UR44], UP0 ;  /* 0x002c2a0604007dea */ /* 0x0005e2000820030b */
[----:B------:R-:W-:Y:S01]  /*4d00*/  UISETP.NE.AND UP0, UPT, UR27, UR33, UPT ;  /* 0x000000211b00728c */ /* 0x000fe2000bf05270 */
[----:B------:R-:W-:Y:S01]  /*4d10*/  UMOV UR19, 0x40004040 ;  /* 0x4000404000137882 */ /* 0x000fe20000000000 */
[----:B------:R-:W-:Y:S01]  /*4d20*/  UMOV UR17, 0x40004040 ;  /* 0x4000404000117882 */ /* 0x000fe20000000000 */
[----:B------:R2:W-:Y:S01]  /*4d30*/  UTCQMMA.2CTA gdesc[UR18], gdesc[UR20], tmem[UR11], tmem[UR40], idesc[UR41], tmem[UR50], UPT ;  /* 0x0032281412007dea */ /* 0x0005e2000ba0030b */
[----:B------:R-:W-:Y:S01]  /*4d40*/  UMOV UR15, 0x40004040 ;  /* 0x40004040000f7882 */ /* 0x000fe20000000000 */
[----:B------:R-:W-:Y:S01]  /*4d50*/  UMOV UR13, 0x40004040 ;  /* 0x40004040000d7882 */ /* 0x000fe20000000000 */
[----:B------:R2:W-:Y:S01]  /*4d60*/  UTCQMMA.2CTA gdesc[UR14], gdesc[UR16], tmem[UR11], tmem[UR36], idesc[UR37], tmem[UR48], UPT ;  /* 0x003024100e007dea */ /* 0x0005e2000ba0030b */
[----:B------:R-:W-:Y:S01]  /*4d70*/  UMOV UR9, 0x40004040 ;  /* 0x4000404000097882 */ /* 0x000fe20000000000 */
[----:B------:R-:W-:Y:S01]  /*4d80*/  UMOV UR26, 0x1 ;  /* 0x00000001001a7882 */ /* 0x000fe20000000000 */
[----:B------:R2:W-:Y:S01]  /*4d90*/  UTCQMMA.2CTA gdesc[UR8], gdesc[UR12], tmem[UR11], tmem[UR34], idesc[UR35], tmem[UR46], UPT ;  /* 0x002e220c08007dea */ /* 0x0005e2000ba0030b */
[----:B------:R2:W-:Y:S01]  /*4da0*/  UTCBAR.2CTA.MULTICAST [UR30], URZ, UR38 ;  /* 0x000000ff1e0073e9 */ /* 0x0005e20008200826 */
[----:B------:R-:W-:Y:S01]  /*4db0*/  UMOV UR10, UR29 ;  /* 0x0000001d000a7c82 */ /* 0x000fe20008000000 */
[----:B------:R-:W-:Y:S05]  /*4dc0*/  BRA.U UP0, `(.L_x_85) ;  /* 0xfffffffd00347547 */ /* 0x000fea000b83ffff */
.L_x_82:
[----:B--2---:R-:W-:Y:S01]  /*4dd0*/  UIADD3 UR4, UPT, UPT, UR57, 0xf0, URZ ;  /* 0x000000f039047890 */ /* 0x004fe2000fffe0ff */
[----:B------:R-:W-:-:S08]  /*4de0*/  UMOV UR27, UR33 ;  /* 0x00000021001b7c82 */ /* 0x000fd00008000000 */
[----:B------:R2:W-:Y:S01]  /*4df0*/  UTCBAR.2CTA.MULTICAST [UR4], URZ, UR63 ;  /* 0x000000ff040073e9 */ /* 0x0005e2000820083f */
[----:B------:R-:W-:Y:S02]  /*4e00*/  NOP ;  /* 0x0000000000007918 */ /* 0x000fe40000000000 */
.L_x_80:
[----:B------:R-:W-:Y:S01]  /*4e10*/  R2UR UR5, R86 ;  /* 0x00000000560572ca */ /* 0x000fe200000e0000 */
[----:B--2---:R-:W-:Y:S01]  /*4e20*/  UIADD3 UR4, UPT, UPT, UR59, 0x1, URZ ;  /* 0x000000013b047890 */ /* 0x004fe2000fffe0ff */
[----:B------:R-:W-:-:S03]  /*4e30*/  ISETP.NE.AND P0, PT, R9, 0x2, PT ;  /* 0x000000020900780c */ /* 0x000fc60003f05270 */
[----:B------:R-:W-:Y:S01]  /*4e40*/  UISETP.NE.AND UP0, UPT, UR4, 0x2, UPT ;  /* 0x000000020400788c */ /* 0x000fe2000bf05270 */
[----:B-1----:R-:W-:Y:S02]  /*4e50*/  SEL R5, RZ, 0x1, P0 ;  /* 0x00000001ff057807 */ /* 0x002fe40000000000 */
[----:B------:R-:W-:Y:S01]  /*4e60*/  SEL R9, R9, RZ, P0 ;  /* 0x000000ff09097207 */ /* 0x000fe20000000000 */
[----:B------:R-:W-:Y:S01]  /*4e70*/  USEL UR59, UR4, URZ, UP0 ;  /* 0x000000ff043b7287 */ /* 0x000fe20008000000 */
[----:B------:R-:W-:-:S03]  /*4e80*/  LOP3.LUT R8, R8, R5, RZ, 0x3c, !PT ;  /* 0x0000000508087212 */ /* 0x000fc600078e3cff */
[----:B------:R-:W-:Y:S02]  /*4e90*/  UIADD3 UR25, UPT, UPT, UR56, UR5, URZ ;  /* 0x0000000538197290 */ /* 0x000fe4000fffe0ff */
[----:B------:R-:W-:-:S06]  /*4ea0*/  USEL UR5, URZ, 0x1, UP0 ;  /* 0x00000001ff057887 */ /* 0x000fcc0008000000 */
[----:B------:R-:W-:Y:S01]  /*4eb0*/  LOP3.LUT R10, R10, UR5, RZ, 0x3c, !PT ;  /* 0x000000050a0a7c12 */ /* 0x000fe2000f8e3cff */
[----:B------:R-:W-:Y:S06]  /*4ec0*/  BRA.U UP2, `(.L_x_86) ;  /* 0xfffffff102bc7547 */ /* 0x000fec000b83ffff */
[----:B------:R-:W1:Y:S01]  /*4ed0*/  S2UR UR8, SR_CgaCtaId ;  /* 0x00000000000879c3 */ /* 0x000e620000008800 */
[----:B------:R-:W-:Y:S01]  /*4ee0*/  ELECT P0, URZ, PT ;  /* 0x0000000000ff782f */ /* 0x000fe20003800000 */
[----:B------:R-:W-:Y:S01]  /*4ef0*/  HFMA2 R0, -RZ, RZ, 0, 5.9604644775390625e-08 ;  /* 0x00000001ff007431 */ /* 0x000fe200000001ff */
[----:B------:R-:W-:-:S05]  /*4f00*/  UMOV UR4, 0x40 ;  /* 0x0000004000047882 */ /* 0x000fca0000000000 */
[----:B------:R-:W-:Y:S01]  /*4f10*/  UVIRTCOUNT.DEALLOC.SMPOOL 0x80 ;  /* 0x000000800000784c */ /* 0x000fe20000000000 */
[----:B------:R-:W-:Y:S02]  /*4f20*/  UISETP.NE.AND UP0, UPT, UR71, URZ, UPT ;  /* 0x000000ff4700728c */ /* 0x000fe4000bf05270 */
[----:B-1----:R-:W-:-:S09]  /*4f30*/  ULEA UR8, UR8, UR4, 0x18 ;  /* 0x0000000408087291 */ /* 0x002fd2000f8ec0ff */
[----:B------:R1:W-:Y:S01]  /*4f40*/  @P0 STS.U8 [UR8+0x1c], R0 ;  /* 0x00001c00ff000988 */ /* 0x0003e20008000008 */
[----:B------:R-:W-:Y:S05]  /*4f50*/  BRA.U UP0, `(.L_x_87) ;  /* 0x0000000100587547 */ /* 0x000fea000b800000 */
[----:B------:R-:W-:Y:S01]  /*4f60*/  UIADD3 UR5, UPT, UPT, UR31, 0x100, URZ ;  /* 0x000001001f057890 */ /* 0x000fe2000fffe0ff */
[----:B------:R-:W-:-:S03]  /*4f70*/  SHF.L.U32 R3, R10, 0x1f, RZ ;  /* 0x0000001f0a037819 */ /* 0x000fc600000006ff */
[----:B------:R-:W-:-:S09]  /*4f80*/  ULEA UR4, UR59, UR5, 0x3 ;  /* 0x000000053b047291 */ /* 0x000fd2000f8e18ff */
[----:B------:R-:W2:Y:S02]  /*4f90*/  SYNCS.PHASECHK.TRANS64.TRYWAIT P0, [UR4], R3 ;  /* 0x00000003ff0075a7 */ /* 0x000ea40008001104 */
[----:B--2---:R-:W-:Y:S05]  /*4fa0*/  @!P0 BRA `(.L_x_88) ;  /* 0x0000004800a88947 */ /* 0x004fea0003800000 */
.L_x_176:
[----:B------:R-:W-:-:S04]  /*4fb0*/  UIADD3 UR4, UPT, UPT, UR59, 0x1, URZ ;  /* 0x000000013b047890 */ /* 0x000fc8000fffe0ff */
[----:B------:R-:W-:-:S04]  /*4fc0*/  UISETP.NE.AND UP1, UPT, UR4, 0x2, UPT ;  /* 0x000000020400788c */ /* 0x000fc8000bf25270 */
[----:B------:R-:W-:Y:S02]  /*4fd0*/  USEL UR6, URZ, 0x1, UP1 ;  /* 0x00000001ff067887 */ /* 0x000fe40008800000 */
[----:B------:R-:W-:-:S04]  /*4fe0*/  USEL UR4, UR4, URZ, UP1 ;  /* 0x000000ff04047287 */ /* 0x000fc80008800000 */
[----:B------:R-:W-:Y:S01]  /*4ff0*/  ULEA UR4, UR4, UR5, 0x3 ;  /* 0x0000000504047291 */ /* 0x000fe2000f8e18ff */
[----:B-1----:R-:W-:-:S04]  /*5000*/  LOP3.LUT R3, R10, UR6, RZ, 0x3c, !PT ;  /* 0x000000060a037c12 */ /* 0x002fc8000f8e3cff */
[----:B------:R-:W-:Y:S01]  /*5010*/  SHF.L.U32 R3, R3, 0x1f, RZ ;  /* 0x0000001f03037819 */ /* 0x000fe200000006ff */
[----:B------:R-:W-:-:S04]  /*5020*/  IMAD.U32 R0, RZ, RZ, UR4 ;  /* 0x00000004ff007e24 */ /* 0x000fc8000f8e00ff */
[----:B------:R1:W2:Y:S03]  /*5030*/  SYNCS.PHASECHK.TRANS64.TRYWAIT P0, [R0+URZ], R3 ;  /* 0x00000003000075a7 */ /* 0x0002a600080011ff */
[----:B--2---:R-:W-:Y:S05]  /*5040*/  @!P0 NANOSLEEP.SYNCS 0x989680 ;  /* 0x009896800000895d */ /* 0x004fea0003900000 */
[----:B------:R-:W2:Y:S02]  /*5050*/  @!P0 SYNCS.PHASECHK.TRANS64 P0, [R0+URZ], R3 ;  /* 0x00000003000085a7 */ /* 0x000ea400080010ff */
[----:B--2---:R-:W-:Y:S05]  /*5060*/  @P0 BRA `(.L_x_89) ;  /* 0x0000000000200947 */ /* 0x004fea0003800000 */
.L_x_90:
[----:B--2---:R2:W4:Y:S02]  /*5070*/  SYNCS.PHASECHK.TRANS64.TRYWAIT P0, [R0+URZ], R3 ;  /* 0x00000003000075a7 */ /* 0x00452400080011ff */
[----:B----4-:R-:W-:Y:S05]  /*5080*/  @!P0 NANOSLEEP.SYNCS 0x989680 ;  /* 0x009896800000895d */ /* 0x010fea0003900000 */
[----:B------:R-:W4:Y:S02]  /*5090*/  @!P0 SYNCS.PHASECHK.TRANS64 P0, [R0+URZ], R3 ;  /* 0x00000003000085a7 */ /* 0x000f2400080010ff */
[----:B----4-:R-:W-:Y:S05]  /*50a0*/  @!P0 BRA `(.L_x_90) ;  /* 0xfffffffc00f08947 */ /* 0x010fea000383ffff */
[----:B------:R-:W-:Y:S05]  /*50b0*/  BRA `(.L_x_89) ;  /* 0x00000000000c7947 */ /* 0x000fea0003800000 */
.L_x_87:
[----:B------:R-:W-:-:S04]  /*50c0*/  UIADD3 UR4, UPT, UPT, UR31, 0x130, URZ ;  /* 0x000001301f047890 */ /* 0x000fc8000fffe0ff */
[----:B------:R-:W-:-:S09]  /*50d0*/  UPRMT UR4, UR70, 0x654, UR4 ;  /* 0x0000065446047896 */ /* 0x000fd20008000004 */
[----:B------:R-:W-:Y:S03]  /*50e0*/  SYNCS.ARRIVE.TRANS64.RED.A1T0 RZ, [UR4], RZ ;  /* 0x000000ffffff79a7 */ /* 0x000fe60008100404 */
.L_x_89:
[----:B-12---:R-:W-:Y:S01]  /*50f0*/  SHF.L.U32 R3, RZ, 0x1f, RZ ;  /* 0x0000001fff037819 */ /* 0x006fe200000006ff */
[----:B------:R-:W-:Y:S01]  /*5100*/  UIADD3 UR4, UPT, UPT, UR31, 0x130, URZ ;  /* 0x000001301f047890 */ /* 0x000fe2000fffe0ff */
[----:B------:R-:W-:Y:S02]  /*5110*/  PLOP3.LUT P0, PT, PT, PT, UP0, 0x80, 0x8 ;  /* 0x000000000008781c */ /* 0x000fe40003f0f008 */
[----:B---3--:R-:W1:Y:S02]  /*5120*/  SYNCS.PHASECHK.TRANS64.TRYWAIT P1, [UR31+0x130], R3 ;  /* 0x00013003ff0075a7 */ /* 0x008e64000802111f */
[----:B-1----:R-:W-:Y:S09]  /*5130*/  @!P1 BRA `(.L_x_91) ;  /* 0x00000048005c9947 */ /* 0x002ff20003800000 */
.L_x_178:
[----:B------:R-:W-:Y:S01]  /*5140*/  @!UP0 UPRMT UR4, UR70, 0x654, UR4 ;  /* 0x0000065446048896 */ /* 0x000fe20008000004 */
[----:B------:R-:W-:Y:S01]  /*5150*/  UMOV UR5, 0xffff ;  /* 0x0000ffff00057882 */ /* 0x000fe20000000000 */
[----:B------:R-:W-:-:S07]  /*5160*/  UMOV UR6, 0x1 ;  /* 0x0000000100067882 */ /* 0x000fce0000000000 */
[----:B------:R-:W-:Y:S01]  /*5170*/  @!P0 SYNCS.ARRIVE.TRANS64.RED.A1T0 RZ, [UR4], RZ ;  /* 0x000000ffffff89a7 */ /* 0x000fe20008100404 */
[----:B------:R-:W-:Y:S01]  /*5180*/  NOP ;  /* 0x0000000000007918 */ /* 0x000fe20000000000 */
[----:B-1----:R-:W1:Y:S01]  /*5190*/  LDS R0, [UR8+0x14] ;  /* 0x00001408ff007984 */ /* 0x002e620008000800 */
[----:B------:R-:W-:-:S04]  /*51a0*/  ULOP3.LUT UR4, UR32, 0xffff, URZ, 0xc0, !UPT ;  /* 0x0000ffff20047892 */ /* 0x000fc8000f8ec0ff */
[----:B------:R-:W-:-:S04]  /*51b0*/  USHF.R.U32.HI UR4, URZ, 0x5, UR4 ;  /* 0x00000005ff047899 */ /* 0x000fc80008011604 */
[----:B------:R-:W-:Y:S02]  /*51c0*/  USHF.L.U32 UR5, UR5, UR4, URZ ;  /* 0x0000000405057299 */ /* 0x000fe400080006ff */
[----:B------:R-:W-:-:S04]  /*51d0*/  USHF.L.U32 UR4, UR6, UR4, URZ ;  /* 0x0000000406047299 */ /* 0x000fc800080006ff */
[----:B-1----:R-:W-:-:S04]  /*51e0*/  LOP3.LUT R0, R0, UR5, RZ, 0xc0, !PT ;  /* 0x0000000500007c12 */ /* 0x002fc8000f8ec0ff */
[----:B------:R-:W-:-:S13]  /*51f0*/  ISETP.NE.AND P0, PT, R0, UR5, PT ;  /* 0x0000000500007c0c */ /* 0x000fda000bf05270 */
[----:B------:R-:W-:Y:S05]  /*5200*/  @P0 BRA `(.L_x_92) ;  /* 0x0000000000580947 */ /* 0x000fea0003800000 */
[----:B------:R-:W1:Y:S02]  /*5210*/  LDS R0, [UR8+0x18] ;  /* 0x00001808ff007984 */ /* 0x000e640008000800 */
[----:B-1----:R-:W-:-:S04]  /*5220*/  LOP3.LUT R0, R0, UR4, RZ, 0xc0, !PT ;  /* 0x0000000400007c12 */ /* 0x002fc8000f8ec0ff */
[----:B------:R-:W-:-:S13]  /*5230*/  ISETP.NE.AND P0, PT, R0, UR4, PT ;  /* 0x0000000400007c0c */ /* 0x000fda000bf05270 */
[----:B------:R-:W-:Y:S05]  /*5240*/  @P0 BRA `(.L_x_93) ;  /* 0x00000000003c0947 */ /* 0x000fea0003800000 */
[----:B------:R-:W1:Y:S01]  /*5250*/  S2R R2, SR_LANEID ;  /* 0x0000000000027919 */ /* 0x000e620000000000 */
[----:B------:R-:W-:Y:S01]  /*5260*/  ULOP3.LUT UR5, URZ, UR5, URZ, 0x33, !UPT ;  /* 0x00000005ff057292 */ /* 0x000fe2000f8e33ff */
[----:B------:R-:W-:Y:S01]  /*5270*/  LOP3.LUT R4, RZ, UR4, RZ, 0x33, !PT ;  /* 0x00000004ff047c12 */ /* 0x000fe2000f8e33ff */
[----:B------:R-:W-:Y:S02]  /*5280*/  VOTEU.ANY UR4, UPT, PT ;  /* 0x0000000000047886 */ /* 0x000fe400038e0100 */
[----:B------:R-:W-:Y:S01]  /*5290*/  UFLO.U32 UR4, UR4 ;  /* 0x00000004000472bd */ /* 0x000fe200080e0000 */
[----:B------:R-:W2:Y:S01]  /*52a0*/  REDUX UR6, R4 ;  /* 0x00000000040673c4 */ /* 0x000ea20000000000 */
[----:B------:R-:W-:-:S06]  /*52b0*/  IMAD.U32 R0, RZ, RZ, UR5 ;  /* 0x00000005ff007e24 */ /* 0x000fcc000f8e00ff */
[----:B------:R3:W-:Y:S01]  /*52c0*/  UTCATOMSWS.AND URZ, UR5 ;  /* 0x0000000500ff79e3 */ /* 0x0007e20008000000 */
[----:B------:R-:W4:Y:S01]  /*52d0*/  REDUX UR7, R0 ;  /* 0x00000000000773c4 */ /* 0x000f220000000000 */
[----:B-1----:R-:W-:Y:S01]  /*52e0*/  ISETP.EQ.U32.AND P0, PT, R2, UR4, PT ;  /* 0x0000000402007c0c */ /* 0x002fe2000bf02070 */
[----:B--2---:R-:W-:Y:S01]  /*52f0*/  IMAD.U32 R2, RZ, RZ, UR6 ;  /* 0x00000006ff027e24 */ /* 0x004fe2000f8e00ff */
[----:B----4-:R-:W-:-:S11]  /*5300*/  MOV R3, UR7 ;  /* 0x0000000700037c02 */ /* 0x010fd60008000f00 */
[----:B------:R3:W-:Y:S04]  /*5310*/  @P0 ATOMS.AND RZ, [UR8+0x14], R3 ;  /* 0x00001403ffff098c */ /* 0x0007e8000a800008 */
[----:B------:R3:W-:Y:S01]  /*5320*/  @P0 ATOMS.AND RZ, [UR8+0x18], R2 ;  /* 0x00001802ffff098c */ /* 0x0007e2000a800008 */
[----:B------:R-:W-:Y:S05]  /*5330*/  BRA `(.L_x_94) ;  /* 0x0000000000147947 */ /* 0x000fea0003800000 */
.L_x_93:
[----:B------:R-:W-:Y:S02]  /*5340*/  MOV R2, 0x5360 ;  /* 0x0000536000027802 */ /* 0x000fe40000000f00 */
[----:B-----5:R-:W-:Y:S05]  /*5350*/  CALL.REL.NOINC `($__internal_0_$__cuda_sm10x_tcgen05_guardrail_trap_col_being_dealloced_not_returned_by_alloc) ;  /* 0x0000004800c87944 */ /* 0x020fea0003c00000 */
[----:B------:R-:W-:Y:S05]  /*5360*/  BRA `(.L_x_94) ;  /* 0x0000000000087947 */ /* 0x000fea0003800000 */
.L_x_92:
[----:B------:R-:W-:Y:S02]  /*5370*/  MOV R2, 0x5390 ;  /* 0x0000539000027802 */ /* 0x000fe40000000f00 */
[----:B-----5:R-:W-:Y:S05]  /*5380*/  CALL.REL.NOINC `($__internal_2_$__cuda_sm10x_tcgen05_guardrail_trap_unallocated_columns_being_dealloced) ;  /* 0x0000004800d47944 */ /* 0x020fea0003c00000 */
.L_x_94:
[----:B------:R-:W-:Y:S01]  /*5390*/  NOP ;  /* 0x0000000000007918 */ /* 0x000fe20000000000 */
[----:B---3--:R-:W-:Y:S05]  /*53a0*/  EXIT ;  /* 0x000000000000794d */ /* 0x008fea0003800000 */
.L_x_65:
[----:B------:R-:W-:-:S09]  /*53b0*/  UISETP.NE.OR UP0, UPT, UR22, 0x3, !UP3 ;  /* 0x000000031600788c */ /* 0x000fd2000df05670 */
[----:B------:R-:W-:Y:S05]  /*53c0*/  BRA.U UP0, `(.L_x_95) ;  /* 0x0000000d00fc7547 */ /* 0x000fea000b800000 */
[----:B------:R-:W1:Y:S01]  /*53d0*/  S2UR UR6, SR_CgaCtaId ;  /* 0x00000000000679c3 */ /* 0x000e620000008800 */
[----:B------:R-:W2:Y:S01]  /*53e0*/  LDCU UR33, c[0x0][0x370] ;  /* 0x00006e00ff2177ac */ /* 0x000ea20008000800 */
[----:B------:R-:W-:Y:S02]  /*53f0*/  HFMA2 R13, -RZ, RZ, 0, 0 ;  /* 0x00000000ff0d7431 */ /* 0x000fe400000001ff */
[----:B------:R-:W-:Y:S01]  /*5400*/  IMAD.MOV.U32 R15, RZ, RZ, 0x1 ;  /* 0x00000001ff0f7424 */ /* 0x000fe200078e00ff */
[----:B------:R-:W-:Y:S01]  /*5410*/  MOV R7, 0x2000 ;  /* 0x0000200000077802 */ /* 0x000fe20000000f00 */
[----:B------:R-:W2:Y:S01]  /*5420*/  LDCU.128 UR28, c[0x0][0xf10] ;  /* 0x0001e200ff1c77ac */ /* 0x000ea20008000c00 */
[----:B------:R-:W-:Y:S01]  /*5430*/  IMAD.MOV.U32 R14, RZ, RZ, RZ ;  /* 0x000000ffff0e7224 */ /* 0x000fe200078e00ff */
[----:B------:R-:W3:Y:S01]  /*5440*/  LDC.64 R16, c[0x0][0x348] ;  /* 0x0000d200ff107b82 */ /* 0x000ee20000000a00 */
[----:B------:R-:W4:Y:S01]  /*5450*/  LDCU UR32, c[0x0][0x374] ;  /* 0x00006e80ff2077ac */ /* 0x000f220008000800 */
[----:B------:R-:W4:Y:S06]  /*5460*/  LDCU UR15, c[0x0][0xf0c] ;  /* 0x0001e180ff0f77ac */ /* 0x000f2c0008000800 */
[----:B------:R-:W3:Y:S01]  /*5470*/  LDC.64 R2, c[0x0][0xc88] ;  /* 0x00032200ff027b82 */ /* 0x000ee20000000a00 */
[----:B------:R-:W4:Y:S01]  /*5480*/  LDCU UR36, c[0x0][0xf20] ;  /* 0x0001e400ff2477ac */ /* 0x000f220008000800 */
[----:B------:R-:W4:Y:S06]  /*5490*/  LDCU UR4, c[0x0][0xf30] ;  /* 0x0001e600ff0477ac */ /* 0x000f2c0008000800 */
[----:B------:R-:W3:Y:S01]  /*54a0*/  LDC.64 R4, c[0x0][0xc90] ;  /* 0x00032400ff047b82 */ /* 0x000ee20000000a00 */
[----:B------:R-:W-:Y:S01]  /*54b0*/  UMOV UR24, 0x400 ;  /* 0x0000040000187882 */ /* 0x000fe20000000000 */
[----:B------:R-:W-:-:S02]  /*54c0*/  UPLOP3.LUT UP3, UPT, UPT, UPT, UPT, 0x40, 0x4 ;  /* 0x000000000004789c */ /* 0x000fc40003f6e870 */
[----:B-1----:R-:W-:Y:S02]  /*54d0*/  ULEA UR24, UR6, UR24, 0x18 ;  /* 0x0000001806187291 */ /* 0x002fe4000f8ec0ff */
[----:B--2---:R-:W-:Y:S02]  /*54e0*/  UIMAD.WIDE.U32 UR6, UR33, UR28, URZ ;  /* 0x0000001c210672a5 */ /* 0x004fe4000f8e00ff */
[----:B----4-:R-:W-:Y:S02]  /*54f0*/  UIMAD.WIDE.U32 UR8, UR32, UR31, URZ ;  /* 0x0000001f200872a5 */ /* 0x010fe4000f8e00ff */
[----:B------:R-:W-:Y:S02]  /*5500*/  UISETP.GE.AND UP0, UPT, UR39, 0x1, UPT ;  /* 0x000000012700788c */ /* 0x000fe4000bf06270 */
[----:B------:R-:W-:Y:S01]  /*5510*/  UISETP.NE.AND UP4, UPT, UR39, 0x1, UPT ;  /* 0x000000012700788c */ /* 0x000fe2000bf85270 */
[----:B------:R-:W-:Y:S02]  /*5520*/  UMOV UR6, UR7 ;  /* 0x0000000700067c82 */ /* 0x000fe40008000000 */
[----:B------:R-:W-:Y:S01]  /*5530*/  UMOV UR34, UR9 ;  /* 0x0000000900227c82 */ /* 0x000fe20008000000 */
[----:B------:R-:W1:Y:S01]  /*5540*/  LDCU.64 UR16, c[0x0][0xf28] ;  /* 0x0001e500ff1077ac */ /* 0x000e620008000a00 */
[----:B------:R-:W-:-:S02]  /*5550*/  UISETP.NE.AND UP6, UPT, UR15, 0x1, UPT ;  /* 0x000000010f00788c */ /* 0x000fc4000bfc5270 */
[----:B------:R-:W-:Y:S02]  /*5560*/  UISETP.NE.AND UP5, UPT, UR30, 0x1, UPT ;  /* 0x000000011e00788c */ /* 0x000fe4000bfa5270 */
[----:B------:R-:W-:Y:S02]  /*5570*/  USHF.R.U32.HI UR35, URZ, UR29, UR6 ;  /* 0x0000001dff237299 */ /* 0x000fe40008011606 */
[----:B------:R-:W-:Y:S02]  /*5580*/  USHF.R.U32.HI UR34, URZ, UR36, UR34 ;  /* 0x00000024ff227299 */ /* 0x000fe40008011622 */
[----:B------:R-:W-:Y:S01]  /*5590*/  UISETP.NE.AND UP2, UPT, UR4, 0x1, UPT ;  /* 0x000000010400788c */ /* 0x000fe2000bf45270 */
[----:B------:R-:W-:-:S10]  /*55a0*/  UMOV UR12, URZ ;  /* 0x000000ff000c7c82 */ /* 0x000fd40008000000 */
.L_x_104:
[C---:B------:R-:W-:Y:S02]  /*55b0*/  LEA R12, R14.reuse, UR24, 0x3 ;  /* 0x000000180e0c7c11 */ /* 0x040fe4000f8e18ff */
[----:B------:R-:W-:Y:S02]  /*55c0*/  SHF.L.U32 R9, R13, 0x1f, RZ ;  /* 0x0000001f0d097819 */ /* 0x000fe400000006ff */
[----:B------:R-:W-:Y:S02]  /*55d0*/  LEA R10, R14, UR24, 0x4 ;  /* 0x000000180e0a7c11 */ /* 0x000fe4000f8e20ff */
[----:B------:R-:W2:Y:S02]  /*55e0*/  SYNCS.PHASECHK.TRANS64.TRYWAIT P0, [R12+URZ+0xd0], R9 ;  /* 0x0000d0090c0075a7 */ /* 0x000ea400080011ff */
[----:B--2-4-:R-:W-:Y:S05]  /*55f0*/  @!P0 BRA `(.L_x_96) ;  /* 0x0000004400448947 */ /* 0x014fea0003800000 */
.L_x_179:
[----:B--2---:R-:W2:Y:S01]  /*5600*/  LDS.128 R8, [R10+0x140] ;  /* 0x000140000a087984 */ /* 0x004ea20000000c00 */
[----:B------:R-:W-:Y:S01]  /*5610*/  UISETP.GE.AND UP0, UPT, UR39, 0x1, UPT ;  /* 0x000000012700788c */ /* 0x000fe2000bf06270 */
[----:B------:R-:W-:Y:S01]  /*5620*/  @!PT LDS RZ, [RZ] ;  /* 0x00000000fffff984 */ /* 0x000fe20000000800 */
[----:B------:R-:W-:Y:S01]  /*5630*/  @!PT LDS RZ, [RZ] ;  /* 0x00000000fffff984 */ /* 0x000fe20000000800 */
[----:B------:R-:W-:Y:S01]  /*5640*/  @!PT LDS RZ, [RZ] ;  /* 0x00000000fffff984 */ /* 0x000fe20000000800 */
[----:B------:R-:W-:Y:S01]  /*5650*/  @!PT LDS RZ, [RZ] ;  /* 0x00000000fffff984 */ /* 0x000fe20000000800 */
[----:B------:R4:W-:Y:S06]  /*5660*/  MEMBAR.ALL.CTA ;  /* 0x0000000000007992 */ /* 0x0009ec0000008000 */
[----:B----4-:R-:W4:Y:S01]  /*5670*/  FENCE.VIEW.ASYNC.S ;  /* 0x00000000000073c6 */ /* 0x010f220000000000 */
[----:B--2---:R-:W-:Y:S11]  /*5680*/  LOP3.LUT P0, RZ, R10, 0x1, RZ, 0xc0, !PT ;  /* 0x000000010aff7812 */ /* 0x004ff6000780c0ff */
[----:B------:R-:W-:Y:S02]  /*5690*/  @!UPT UIADD3 URZ, UPT, UPT, URZ, URZ, URZ ;  /* 0x000000fffffff290 */ /* 0x000fe4000fffe0ff */
[----:B----4-:R-:W-:Y:S01]  /*56a0*/  VOTEU.ANY UP1, P0 ;  /* 0x0000000000ff7886 */ /* 0x010fe20000020100 */
[----:B------:R-:W-:Y:S11]  /*56b0*/  PLOP3.LUT P0, PT, PT, PT, UP1, 0x80, 0x8 ;  /* 0x000000000008781c */ /* 0x000ff60003f0f018 */
[----:B------:R-:W-:Y:S02]  /*56c0*/  @!UPT UIADD3 URZ, UPT, UPT, URZ, URZ, URZ ;  /* 0x000000fffffff290 */ /* 0x000fe4000fffe0ff */
[----:B------:R-:W-:Y:S02]  /*56d0*/  @P0 SHF.R.U32.HI R0, RZ, 0x10, R9 ;  /* 0x00000010ff000819 */ /* 0x000fe40000011609 */
[----:B------:R-:W-:Y:S02]  /*56e0*/  @P0 MOV R6, R8 ;  /* 0x0000000800060202 */ /* 0x000fe40000000f00 */
[----:B------:R-:W-:Y:S01]  /*56f0*/  @P0 R2UR UR4, R0 ;  /* 0x00000000000402ca */ /* 0x000fe200000e0000 */
[----:B------:R-:W-:Y:S01]  /*5700*/  VIADD R0, R12, 0xe0 ;  /* 0x000000e00c007836 */ /* 0x000fe20000000000 */
[----:B------:R-:W-:Y:S02]  /*5710*/  @P0 LOP3.LUT R8, R9, 0xffff, RZ, 0xc0, !PT ;  /* 0x0000ffff09080812 */ /* 0x000fe400078ec0ff */
[----:B------:R-:W-:Y:S02]  /*5720*/  @P0 R2UR UR6, R6 ;  /* 0x00000000060602ca */ /* 0x000fe400000e0000 */
[----:B------:R-:W-:Y:S02]  /*5730*/  PRMT R0, RZ, 0x654, R0 ;  /* 0x00000654ff007816 */ /* 0x000fe40000000000 */
[----:B------:R-:W-:Y:S02]  /*5740*/  @P0 R2UR UR5, R8 ;  /* 0x00000000080502ca */ /* 0x000fe400000e0000 */
[----:B------:R2:W-:Y:S03]  /*5750*/  SYNCS.ARRIVE.TRANS64.RED.A1T0 RZ, [R0+URZ], RZ ;  /* 0x000000ff00ff79a7 */ /* 0x0005e600081004ff */
[----:B------:R-:W-:Y:S04]  /*5760*/  @UP1 UMOV UR26, UR4 ;  /* 0x00000004001a1c82 */ /* 0x000fe80008000000 */
[----:B------:R-:W-:Y:S04]  /*5770*/  @UP1 UMOV UR14, UR6 ;  /* 0x00000006000e1c82 */ /* 0x000fe80008000000 */
[----:B------:R-:W-:Y:S01]  /*5780*/  @UP1 UMOV UR13, UR5 ;  /* 0x00000005000d1c82 */ /* 0x000fe20008000000 */
[----:B------:R-:W-:Y:S05]  /*5790*/  BRA.U !UP0, `(.L_x_97) ;  /* 0x0000000108a47547 */ /* 0x000fea000b800000 */
[----:B------:R-:W-:Y:S02]  /*57a0*/  UIMAD.WIDE.U32 UR8, UR13, UR31, URZ ;  /* 0x0000001f0d0872a5 */ /* 0x000fe4000f8e00ff */
[----:B------:R-:W-:Y:S02]  /*57b0*/  UIMAD.WIDE.U32 UR10, UR14, UR28, URZ ;  /* 0x0000001c0e0a72a5 */ /* 0x000fe4000f8e00ff */
[----:B------:R-:W-:Y:S02]  /*57c0*/  USEL UR4, UR32, UR34, !UP5 ;  /* 0x0000002220047287 */ /* 0x000fe4000e800000 */
[----:B------:R-:W-:Y:S02]  /*57d0*/  USEL UR7, UR33, UR35, !UP6 ;  /* 0x0000002321077287 */ /* 0x000fe4000f000000 */
[----:B-1----:R-:W-:Y:S02]  /*57e0*/  UIMAD.WIDE.U32 UR18, UR4, UR16, URZ ;  /* 0x00000010041272a5 */ /* 0x002fe4000f8e00ff */
[----:B------:R-:W-:Y:S01]  /*57f0*/  UIMAD.WIDE.U32 UR20, UR7, UR16, URZ ;  /* 0x00000010071472a5 */ /* 0x000fe2000f8e00ff */
[----:B------:R-:W-:Y:S02]  /*5800*/  UMOV UR5, UR9 ;  /* 0x0000000900057c82 */ /* 0x000fe40008000000 */
[----:B------:R-:W-:Y:S03]  /*5810*/  USHF.R.U32.HI UR6, URZ, UR36, UR5 ;  /* 0x00000024ff067299 */ /* 0x000fe60008011605 */
[----:B------:R-:W-:Y:S01]  /*5820*/  UMOV UR5, UR11 ;  /* 0x0000000b00057c82 */ /* 0x000fe20008000000 */
[----:B------:R-:W-:Y:S02]  /*5830*/  USEL UR6, UR13, UR6, !UP5 ;  /* 0x000000060d067287 */ /* 0x000fe4000e800000 */
[----:B------:R-:W-:Y:S02]  /*5840*/  USHF.R.U32.HI UR8, URZ, UR29, UR5 ;  /* 0x0000001dff087299 */ /* 0x000fe40008011605 */
[----:B------:R-:W-:Y:S01]  /*5850*/  UIMAD.WIDE.U32 UR10, UR6, UR16, URZ ;  /* 0x00000010060a72a5 */ /* 0x000fe2000f8e00ff */
[----:B------:R-:W-:Y:S02]  /*5860*/  UMOV UR5, UR19 ;  /* 0x0000001300057c82 */ /* 0x000fe40008000000 */
[----:B------:R-:W-:Y:S03]  /*5870*/  @UP4 USHF.R.U32.HI UR4, URZ, UR17, UR5 ;  /* 0x00000011ff044299 */ /* 0x000fe60008011605 */
[----:B------:R-:W-:Y:S01]  /*5880*/  UMOV UR5, UR21 ;  /* 0x0000001500057c82 */ /* 0x000fe20008000000 */
[----:B------:R-:W-:Y:S02]  /*5890*/  UIMAD UR4, UR39, UR4, URZ ;  /* 0x00000004270472a4 */ /* 0x000fe4000f8e02ff */
[----:B------:R-:W-:Y:S02]  /*58a0*/  @UP4 USHF.R.U32.HI UR7, URZ, UR17, UR5 ;  /* 0x00000011ff074299 */ /* 0x000fe40008011605 */
[----:B------:R-:W-:Y:S02]  /*58b0*/  USEL UR5, UR14, UR8, !UP6 ;  /* 0x000000080e057287 */ /* 0x000fe4000f000000 */
[----:B------:R-:W-:Y:S02]  /*58c0*/  UIMAD UR8, UR39, UR7, URZ ;  /* 0x00000007270872a4 */ /* 0x000fe4000f8e02ff */
[----:B------:R-:W-:Y:S03]  /*58d0*/  UISETP.GE.AND UP0, UPT, UR6, UR4, UPT ;  /* 0x000000040600728c */ /* 0x000fe6000bf06270 */
[----:B------:R-:W-:Y:S01]  /*58e0*/  UMOV UR4, UR11 ;  /* 0x0000000b00047c82 */ /* 0x000fe20008000000 */
[----:B------:R-:W-:Y:S02]  /*58f0*/  UISETP.GE.OR UP0, UPT, UR5, UR8, UP0 ;  /* 0x000000080500728c */ /* 0x000fe40008706670 */
[----:B------:R-:W-:Y:S02]  /*5900*/  USHF.R.U32.HI UR4, URZ, UR17, UR4 ;  /* 0x00000011ff047299 */ /* 0x000fe40008011604 */
[----:B------:R-:W-:Y:S02]  /*5910*/  UIMAD.WIDE.U32 UR8, UR5, UR16, URZ ;  /* 0x00000010050872a5 */ /* 0x000fe4000f8e00ff */
[----:B------:R-:W-:Y:S04]  /*5920*/  USEL UR10, UR6, UR4, !UP4 ;  /* 0x00000004060a7287 */ /* 0x000fe8000e000000 */
[----:B------:R-:W-:Y:S01]  /*5930*/  UIADD3 UR11, UPT, UPT, -UR10, URZ, URZ ;  /* 0x000000ff0a0b7290 */ /* 0x000fe2000fffe1ff */
[----:B------:R-:W-:Y:S02]  /*5940*/  @!UP0 UMOV UR4, UR9 ;  /* 0x0000000900048c82 */ /* 0x000fe40008000000 */
[----:B------:R-:W-:Y:S02]  /*5950*/  @!UP0 USHF.R.U32.HI UR4, URZ, UR17, UR4 ;  /* 0x00000011ff048299 */ /* 0x000fe40008011604 */
[----:B------:R-:W-:Y:S02]  /*5960*/  UIMAD UR8, UR39, UR11, UR6 ;  /* 0x0000000b270872a4 */ /* 0x000fe4000f8e0206 */
[----:B------:R-:W-:Y:S04]  /*5970*/  @!UP0 USEL UR4, UR5, UR4, !UP4 ;  /* 0x0000000405048287 */ /* 0x000fe8000e000000 */
[----:B------:R-:W-:Y:S02]  /*5980*/  @!UP0 UIMAD UR8, UR7, UR8, UR4 ;  /* 0x00000008070882a4 */ /* 0x000fe4000f8e0204 */
[----:B------:R-:W-:Y:S02]  /*5990*/  @!UP0 UIADD3 UR9, UPT, UPT, UR10, -UR4, URZ ;  /* 0x800000040a098290 */ /* 0x000fe4000fffe0ff */
[----:B------:R-:W-:Y:S02]  /*59a0*/  UIADD3 UR4, UPT, UPT, -UR5, URZ, URZ ;  /* 0x000000ff05047290 */ /* 0x000fe4000fffe1ff */
[----:B------:R-:W-:Y:S02]  /*59b0*/  UIADD3 UR7, UPT, UPT, -UR6, URZ, URZ ;  /* 0x000000ff06077290 */ /* 0x000fe4000fffe1ff */
[----:B------:R-:W-:Y:S02]  /*59c0*/  @!UP0 UIMAD UR6, UR9, UR39, UR5 ;  /* 0x00000027090682a4 */ /* 0x000fe4000f8e0205 */
[----:B------:R-:W-:Y:S02]  /*59d0*/  UIMAD UR14, UR15, UR4, UR14 ;  /* 0x000000040f0e72a4 */ /* 0x000fe4000f8e020e */
[----:B------:R-:W-:Y:S01]  /*59e0*/  UIMAD UR13, UR30, UR7, UR13 ;  /* 0x000000071e0d72a4 */ /* 0x000fe2000f8e020d */
[----:B------:R-:W-:Y:S02]  /*59f0*/  @!UP0 UMOV UR5, UR8 ;  /* 0x0000000800058c82 */ /* 0x000fe40008000000 */
[----:B------:R-:W-:Y:S02]  /*5a00*/  UIMAD UR14, UR5, UR15, UR14 ;  /* 0x0000000f050e72a4 */ /* 0x000fe4000f8e020e */
[----:B------:R-:W-:Y:S11]  /*5a10*/  UIMAD UR13, UR6, UR30, UR13 ;  /* 0x0000001e060d72a4 */ /* 0x000ff6000f8e020d */
[----:B------:R-:W-:Y:S01]  /*5a20*/  @!UPT UIADD3 URZ, UPT, UPT, URZ, URZ, URZ ;  /* 0x000000fffffff290 */ /* 0x000fe2000fffe0ff */
.L_x_97:
[----:B------:R-:W4:Y:S01]  /*5a30*/  @!UP2 LDCU.128 UR20, c[0x0][0xf10] ;  /* 0x0001e200ff14a7ac */ /* 0x000f220008000c00 */
[C---:B---3--:R-:W-:Y:S02]  /*5a40*/  ISETP.NE.U32.AND P1, PT, R4.reuse, RZ, PT ;  /* 0x000000ff0400720c */ /* 0x048fe40003f25070 */
[----:B------:R-:W-:Y:S02]  /*5a50*/  ISETP.NE.U32.AND P0, PT, R4, RZ, PT ;  /* 0x000000ff0400720c */ /* 0x000fe40003f05070 */
[C---:B------:R-:W-:Y:S02]  /*5a60*/  ISETP.NE.AND.EX P1, PT, R5.reuse, RZ, PT, P1 ;  /* 0x000000ff0500720c */ /* 0x040fe40003f25310 */
[----:B------:R-:W-:Y:S01]  /*5a70*/  ISETP.NE.AND.EX P0, PT, R5, RZ, PT, P0 ;  /* 0x000000ff0500720c */ /* 0x000fe20003f05300 */
[----:B------:R-:W3:Y:S01]  /*5a80*/  @!UP2 LDCU UR5, c[0x0][0xf0c] ;  /* 0x0001e180ff05a7ac */ /* 0x000ee20008000800 */
[----:B------:R-:W-:Y:S02]  /*5a90*/  USHF.L.U32 UR11, UR27, 0x7, URZ ;  /* 0x000000071b0b7899 */ /* 0x000fe400080006ff */
[----:B------:R-:W-:Y:S02]  /*5aa0*/  USHF.L.U32 UR10, UR25, 0x6, URZ ;  /* 0x00000006190a7899 */ /* 0x000fe400080006ff */
[----:B----4-:R-:W-:Y:S07]  /*5ab0*/  UIMAD.WIDE.U32 UR6, UR14, UR20, URZ ;  /* 0x000000140e0672a5 */ /* 0x010fee000f8e00ff */
[----:B------:R-:W-:Y:S01]  /*5ac0*/  @!UP2 UMOV UR4, UR7 ;  /* 0x000000070004ac82 */ /* 0x000fe20008000000 */
[----:B---3--:R-:W-:Y:S02]  /*5ad0*/  @!UP2 UISETP.NE.AND UP0, UPT, UR5, 0x1, UPT ;  /* 0x000000010500a88c */ /* 0x008fe4000bf05270 */
[----:B------:R-:W-:Y:S02]  /*5ae0*/  @!UP2 USHF.R.U32.HI UR4, URZ, UR21, UR4 ;  /* 0x00000015ff04a299 */ /* 0x000fe40008011604 */
[----:B------:R-:W-:Y:S02]  /*5af0*/  UIMAD.WIDE.U32 UR6, UR13, UR23, URZ ;  /* 0x000000170d0672a5 */ /* 0x000fe4000f8e00ff */
[----:B------:R-:W-:Y:S02]  /*5b00*/  @!UP2 USEL UR8, UR14, UR4, !UP0 ;  /* 0x000000040e08a287 */ /* 0x000fe4000c000000 */
[----:B------:R-:W-:Y:S03]  /*5b10*/  @!UP2 UISETP.NE.AND UP0, UPT, UR22, 0x1, UPT ;  /* 0x000000011600a88c */ /* 0x000fe6000bf05270 */
[----:B------:R-:W-:Y:S02]  /*5b20*/  @!UP2 UMOV UR6, UR7 ;  /* 0x000000070006ac82 */ /* 0x000fe40008000000 */
[----:B------:R-:W3:Y:S02]  /*5b30*/  @!UP2 LDCU UR4, c[0x0][0xf20] ;  /* 0x0001e400ff04a7ac */ /* 0x000ee40008000800 */
[----:B---3--:R-:W-:Y:S04]  /*5b40*/  @!UP2 USHF.R.U32.HI UR6, URZ, UR4, UR6 ;  /* 0x00000004ff06a299 */ /* 0x008fe80008011606 */
[----:B------:R-:W-:Y:S04]  /*5b50*/  @!UP2 USEL UR6, UR13, UR6, !UP0 ;  /* 0x000000060d06a287 */ /* 0x000fe8000c000000 */
[----:B------:R-:W-:Y:S02]  /*5b60*/  @!UP2 UIADD3 UR4, UPT, UPT, -UR8, UR6, URZ ;  /* 0x000000060804a290 */ /* 0x000fe4000fffe1ff */
[----:B------:R-:W-:Y:S02]  /*5b70*/  @!UP2 UIADD3 UR6, UPT, UPT, UR8, -UR6, URZ ;  /* 0x800000060806a290 */ /* 0x000fe4000fffe0ff */
[----:B------:R-:W-:Y:S02]  /*5b80*/  @!UP2 UIMAD UR14, UR4, UR5, UR14 ;  /* 0x00000005040ea2a4 */ /* 0x000fe4000f8e020e */
[----:B------:R-:W-:Y:S01]  /*5b90*/  @!UP2 UIMAD UR13, UR6, UR22, UR13 ;  /* 0x00000016060da2a4 */ /* 0x000fe2000f8e020d */
[----:B------:R-:W-:Y:S11]  /*5ba0*/  BRA.U UP3, `(.L_x_98) ;  /* 0x0000000103107547 */ /* 0x000ff6000b800000 */
[----:B--2---:R-:W-:Y:S04]  /*5bb0*/  MOV R0, UR37 ;  /* 0x0000002500007c02 */ /* 0x004fe80008000f00 */
[----:B------:R-:W-:Y:S04]  /*5bc0*/  SHF.L.U32 R9, R0, 0x1f, RZ ;  /* 0x0000001f00097819 */ /* 0x000fe800000006ff */
[----:B------:R-:W2:Y:S02]  /*5bd0*/  SYNCS.PHASECHK.TRANS64.TRYWAIT P2, [UR24+0xc8], R9 ;  /* 0x0000c809ff0075a7 */ /* 0x000ea40008041118 */
[----:B--2---:R-:W-:Y:S05]  /*5be0*/  @!P2 BRA `(.L_x_99) ;  /* 0x0000003c00dca947 */ /* 0x004fea0003800000 */
.L_x_98:
[----:B------:R-:W-:Y:S05]  /*5bf0*/  @!P1 BRA `(.L_x_100) ;  /* 0x0000000000309947 */ /* 0x000fea0003800000 */
[----:B------:R-:W-:Y:S01]  /*5c00*/  ISETP.NE.U32.AND P1, PT, R2, RZ, PT ;  /* 0x000000ff0200720c */ /* 0x000fe20003f25070 */
[----:B------:R-:W3:Y:S01]  /*5c10*/  LDCU.64 UR4, c[0x0][0x358] ;  /* 0x00006b00ff0477ac */ /* 0x000ee20008000a00 */
[----:B------:R-:W-:Y:S02]  /*5c20*/  IMAD.MOV.U32 R84, RZ, RZ, 0x1 ;  /* 0x00000001ff547424 */ /* 0x000fe400078e00ff */
[----:B------:R-:W-:Y:S11]  /*5c30*/  ISETP.NE.AND.EX P1, PT, R3, RZ, PT, P1 ;  /* 0x000000ff0300720c */ /* 0x000ff60003f25310 */
[----:B------:R-:W-:Y:S02]  /*5c40*/  @!UPT UIADD3 URZ, UPT, UPT, URZ, URZ, URZ ;  /* 0x000000fffffff290 */ /* 0x000fe4000fffe0ff */
[----:B--2---:R-:W2:Y:S01]  /*5c50*/  @P1 LDC.64 R8, c[0x0][0xc88] ;  /* 0x00032200ff081b82 */ /* 0x004ea20000000a00 */
[----:B------:R-:W-:Y:S04]  /*5c60*/  @P1 IMAD R0, R4, UR44, RZ ;  /* 0x0000002c04001c24 */ /* 0x000fe8000f8e02ff */
[----:B--2---:R-:W-:Y:S04]  /*5c70*/  @P1 IMAD.WIDE R8, R0, 0x4, R8 ;  /* 0x0000000400081825 */ /* 0x004fe800078e0208 */
[----:B------:R-:W-:Y:S01]  /*5c80*/  HFMA2 R0, -RZ, RZ, 0, 5.9604644775390625e-08 ;  /* 0x00000001ff007431 */ /* 0x000fe200000001ff */
[----:B---3-5:R3:W5:Y:S04]  /*5c90*/  @P1 LDG.E R41, desc[UR4][R8.64] ;  /* 0x0000000408291981 */ /* 0x028768000c1e1900 */
[----:B------:R-:W-:Y:S01]  /*5ca0*/  @!P1 PRMT R84, R0, 0x7610, R84 ;  /* 0x0000761000549816 */ /* 0x000fe20000000054 */
[----:B---3--:R-:W4:Y:S06]  /*5cb0*/  @!P1 LDC R41, c[0x0][0xc80] ;  /* 0x00032000ff299b82 */ /* 0x008f2c0000000800 */
.L_x_100:
[----:B----45:R-:W-:Y:S01]  /*5cc0*/  @!P0 FSETP.EQ.AND P1, PT, R41, RZ, PT ;  /* 0x000000ff2900820b */ /* 0x030fe20003f22000 */
[----:B------:R-:W-:Y:S01]  /*5cd0*/  @!UPT UIADD3 URZ, UPT, UPT, URZ, URZ, URZ ;  /* 0x000000fffffff290 */ /* 0x000fe2000fffe0ff */
[----:B------:R-:W-:Y:S11]  /*5ce0*/  @!P0 BRA `(.L_x_101) ;  /* 0x0000000000188947 */ /* 0x000ff60003800000 */
[----:B------:R-:W-:Y:S02]  /*5cf0*/  LOP3.LUT P0, RZ, R84, 0xff, RZ, 0xc0, !PT ;  /* 0x000000ff54ff7812 */ /* 0x000fe4000780c0ff */
[----:B------:R-:W-:Y:S04]  /*5d00*/  ISETP.NE.U32.AND P1, PT, R2, RZ, PT ;  /* 0x000000ff0200720c */ /* 0x000fe80003f25070 */
[----:B------:R-:W-:Y:S04]  /*5d10*/  ISETP.NE.AND.EX P1, PT, R3, RZ, PT, P1 ;  /* 0x000000ff0300720c */ /* 0x000fe80003f25310 */
[----:B------:R-:W-:Y:S03]  /*5d20*/  PLOP3.LUT P1, PT, P1, PT, PT, 0x8, 0x80 ;  /* 0x000000000080781c */ /* 0x000fe60000f2e170 */
[----:B------:R-:W-:Y:S11]  /*5d30*/  @P0 FSETP.EQ.AND P1, PT, R41, RZ, PT ;  /* 0x000000ff2900020b */ /* 0x000ff60003f22000 */
[----:B------:R-:W-:Y:S02]  /*5d40*/  @!UPT UIADD3 URZ, UPT, UPT, URZ, URZ, URZ ;  /* 0x000000fffffff290 */ /* 0x000fe4000fffe0ff */
.L_x_101:
[----:B------:R-:W-:Y:S01]  /*5d50*/  ULEA UR4, UR12, UR24, 0x3 ;  /* 0x000000180c047291 */ /* 0x000fe2000f8e18ff */
[----:B--2---:R-:W-:Y:S02]  /*5d60*/  SHF.L.U32 R9, R15, 0x1f, RZ ;  /* 0x0000001f0f097819 */ /* 0x004fe400000006ff */
[----:B------:R-:W-:Y:S04]  /*5d70*/  ELECT P0, URZ, PT ;  /* 0x0000000000ff782f */ /* 0x000fe80003800000 */
[----:B------:R-:W-:Y:S02]  /*5d80*/  PLOP3.LUT P1, PT, P1, P0, PT, 0xf2, 0x2f ;  /* 0x00000000002f781c */ /* 0x000fe40000f21e72 */
[----:B------:R-:W2:Y:S11]  /*5d90*/  SYNCS.PHASECHK.TRANS64.TRYWAIT P2, [UR4+0xa8], R9 ;  /* 0x0000a809ff0075a7 */ /* 0x000eb60008041104 */
[----:B------:R-:W-:Y:S05]  /*5da0*/  @!P1 IADD3 R8, P0, PT, R16, 0x980, RZ ;  /* 0x0000098010089810 */ /* 0x000fea0007f1e0ff */
[----:B------:R-:W-:Y:S01]  /*5db0*/  @!P1 IMAD.X R6, RZ, RZ, R17, P0 ;  /* 0x000000ffff069224 */ /* 0x000fe200000e0611 */
[----:B--2---:R-:W-:Y:S07]  /*5dc0*/  @!P2 BRA `(.L_x_102) ;  /* 0x0000003c007ca947 */ /* 0x004fee0003800000 */
.L_x_182:
[----:B------:R-:W3:Y:S01]  /*5dd0*/  S2UR UR20, SR_CgaCtaId ;  /* 0x00000000001479c3 */ /* 0x000ee20000008800 */
[----:B------:R-:W-:Y:S01]  /*5de0*/  @!P1 R2UR UR7, R6 ;  /* 0x00000000060792ca */ /* 0x000fe200000e0000 */
[----:B------:R-:W-:Y:S01]  /*5df0*/  UIADD3 UR5, UPT, UPT, UR12, 0x1, URZ ;  /* 0x000000010c057890 */ /* 0x000fe2000fffe0ff */
[----:B------:R-:W-:Y:S01]  /*5e00*/  @!P1 R2UR UR6, R8 ;  /* 0x00000000080692ca */ /* 0x000fe200000e0000 */
[----:B------:R-:W-:Y:S01]  /*5e10*/  UIADD3 UR9, UPT, UPT, UR4, 0x90, URZ ;  /* 0x0000009004097890 */ /* 0x000fe2000fffe0ff */
[----:B------:R-:W-:Y:S01]  /*5e20*/  @!P1 IMAD.MOV.U32 R6, RZ, RZ, 0x2000 ;  /* 0x00002000ff069424 */ /* 0x000fe200078e00ff */
[----:B------:R-:W-:Y:S01]  /*5e30*/  UISETP.NE.AND UP0, UPT, UR5, 0x3, UPT ;  /* 0x000000030500788c */ /* 0x000fe2000bf05270 */
[----:B------:R-:W-:Y:S01]  /*5e40*/  VIADD R14, R14, 0x1 ;  /* 0x000000010e0e7836 */ /* 0x000fe20000000000 */
[----:B------:R-:W-:Y:S01]  /*5e50*/  UMOV UR22, 0x0 ;  /* 0x0000000000167882 */ /* 0x000fe20000000000 */
[----:B------:R-:W-:Y:S05]  /*5e60*/  UMOV UR23, 0x10000000 ;  /* 0x1000000000177882 */ /* 0x000fea0000000000 */
[----:B--2---:R-:W-:Y:S01]  /*5e70*/  IMAD.U32 R9, RZ, RZ, UR7 ;  /* 0x00000007ff097e24 */ /* 0x004fe2000f8e00ff */
[----:B------:R-:W-:Y:S01]  /*5e80*/  USEL UR7, URZ, 0x1, UP0 ;  /* 0x00000001ff077887 */ /* 0x000fe20008000000 */
[----:B------:R-:W-:Y:S01]  /*5e90*/  IMAD.U32 R8, RZ, RZ, UR6 ;  /* 0x00000006ff087e24 */ /* 0x000fe2000f8e00ff */
[----:B------:R-:W-:Y:S02]  /*5ea0*/  USEL UR6, UR5, URZ, UP0 ;  /* 0x000000ff05067287 */ /* 0x000fe40008000000 */
[----:B------:R-:W-:Y:S01]  /*5eb0*/  VOTEU.ALL UP0, P1 ;  /* 0x0000000000ff7886 */ /* 0x000fe20000800000 */
[----:B------:R-:W-:Y:S02]  /*5ec0*/  @!P1 R2UR UR19, R9 ;  /* 0x00000000091392ca */ /* 0x000fe400000e0000 */
[----:B------:R-:W-:Y:S02]  /*5ed0*/  @!P1 R2UR UR18, R8 ;  /* 0x00000000081292ca */ /* 0x000fe400000e0000 */
[----:B------:R-:W-:Y:S01]  /*5ee0*/  @!UP0 ULEA UR5, UR12, UR24, 0xd ;  /* 0x000000180c058291 */ /* 0x000fe2000f8e68ff */
[----:B------:R-:W-:Y:S01]  /*5ef0*/  LOP3.LUT R15, R15, UR7, RZ, 0x3c, !PT ;  /* 0x000000070f0f7c12 */ /* 0x000fe2000f8e3cff */
[----:B---3--:R-:W-:Y:S02]  /*5f00*/  UPRMT UR20, UR20, 0x654, UR9 ;  /* 0x0000065414147896 */ /* 0x008fe40008000009 */
[----:B------:R-:W-:Y:S01]  /*5f10*/  @!UP0 UIADD3 UR8, UPT, UPT, UR5, 0x200, URZ ;  /* 0x0000020005088890 */ /* 0x000fe2000fffe0ff */
[----:B------:R-:W-:Y:S01]  /*5f20*/  SHF.L.U32 R0, R15, 0x1f, RZ ;  /* 0x0000001f0f007819 */ /* 0x000fe200000006ff */
[----:B------:R-:W-:Y:S01]  /*5f30*/  VOTEU.ALL UP0, P1 ;  /* 0x0000000000ff7886 */ /* 0x000fe20000800000 */
[----:B------:R-:W-:Y:S01]  /*5f40*/  UMOV UR12, UR44 ;  /* 0x0000002c000c7c82 */ /* 0x000fe20008000000 */
[----:B------:R-:W-:Y:S05]  /*5f50*/  ULEA UR5, UR6, UR24, 0x3 ;  /* 0x0000001806057291 */ /* 0x000fea000f8e18ff */
[----:B------:R2:W-:Y:S01]  /*5f60*/  @!UP0 UTMALDG.3D [UR8], [UR18], desc[UR22] ;  /* 0x00001608120085b4 */ /* 0x0005e20008011000 */
[----:B------:R2:W-:Y:S01]  /*5f70*/  @!P1 SYNCS.ARRIVE.TRANS64.RED.A0TR RZ, [UR4+0x90], R6 ;  /* 0x00009006ffff99a7 */ /* 0x0005e20008300404 */
[----:B------:R-:W-:Y:S02]  /*5f80*/  SYNCS.ARRIVE.TRANS64.RED.A1T0 RZ, [UR20], RZ ;  /* 0x000000ffffff79a7 */ /* 0x000fe40008100414 */
[----:B------:R-:W3:Y:S02]  /*5f90*/  SYNCS.PHASECHK.TRANS64.TRYWAIT P0, [UR5+0xa8], R0 ;  /* 0x0000a800ff0075a7 */ /* 0x000ee40008001105 */
[----:B--23--:R-:W-:Y:S05]  /*5fa0*/  @!P0 BRA `(.L_x_103) ;  /* 0x0000003c001c8947 */ /* 0x00cfea0003800000 */
.L_x_184:
[----:B------:R-:W3:Y:S01]  /*5fb0*/  S2UR UR12, SR_CgaCtaId ;  /* 0x00000000000c79c3 */ /* 0x000ee20000008800 */
[----:B------:R-:W-:Y:S01]  /*5fc0*/  UIADD3 UR9, UPT, UPT, UR5, 0x90, URZ ;  /* 0x0000009005097890 */ /* 0x000fe2000fffe0ff */
[----:B------:R-:W-:Y:S01]  /*5fd0*/  @!P1 IADD3 R6, P0, PT, R16, 0x980, RZ ;  /* 0x0000098010069810 */ /* 0x000fe20007f1e0ff */
[----:B------:R-:W-:Y:S01]  /*5fe0*/  UPLOP3.LUT UP3, UPT, UPT, UPT, UPT, 0x80, 0x8 ;  /* 0x000000000008789c */ /* 0x000fe20003f6f070 */
[----:B------:R-:W-:Y:S01]  /*5ff0*/  R2UR UR23, R86 ;  /* 0x00000000561772ca */ /* 0x000fe200000e0000 */
[----:B------:R-:W-:Y:S01]  /*6000*/  UMOV UR20, 0x0 ;  /* 0x0000000000147882 */ /* 0x000fe20000000000 */
[----:B------:R-:W-:Y:S01]  /*6010*/  @!P1 R2UR UR7, R6 ;  /* 0x00000000060792ca */ /* 0x000fe200000e0000 */
[----:B--2---:R-:W-:Y:S01]  /*6020*/  @!P1 IMAD.X R0, RZ, RZ, R17, P0 ;  /* 0x000000ffff009224 */ /* 0x004fe200000e0611 */
[----:B------:R-:W-:Y:S01]  /*6030*/  UMOV UR21, 0x10000000 ;  /* 0x1000000000157882 */ /* 0x000fe20000000000 */
[----:B------:R-:W-:Y:S01]  /*6040*/  VOTEU.ALL UP0, P1 ;  /* 0x0000000000ff7886 */ /* 0x000fe20000800000 */
[----:B------:R-:W-:Y:S02]  /*6050*/  R2UR UR22, R87 ;  /* 0x00000000571672ca */ /* 0x000fe400000e0000 */
[----:B------:R-:W-:Y:S02]  /*6060*/  @!P1 R2UR UR4, R0 ;  /* 0x00000000000492ca */ /* 0x000fe400000e0000 */
[----:B------:R-:W-:Y:S01]  /*6070*/  @!UP0 UIADD3 UR10, UPT, UPT, UR10, 0x20, URZ ;  /* 0x000000200a0a8890 */ /* 0x000fe2000fffe0ff */
[C---:B------:R-:W-:Y:S02]  /*6080*/  ISETP.NE.AND P0, PT, R14.reuse, 0x2, PT ;  /* 0x000000020e00780c */ /* 0x040fe40003f05270 */
[----:B------:R-:W-:Y:S02]  /*6090*/  UIADD3 UR25, UPT, UPT, UR13, UR23, URZ ;  /* 0x000000170d197290 */ /* 0x000fe4000fffe0ff */
[----:B------:R-:W-:Y:S01]  /*60a0*/  IMAD.U32 R8, RZ, RZ, UR7 ;  /* 0x00000007ff087e24 */ /* 0x000fe2000f8e00ff */
[----:B------:R-:W-:Y:S02]  /*60b0*/  SEL R0, RZ, 0x1, P0 ;  /* 0x00000001ff007807 */ /* 0x000fe40000000000 */
[----:B------:R-:W-:Y:S01]  /*60c0*/  SEL R14, R14, RZ, P0 ;  /* 0x000000ff0e0e7207 */ /* 0x000fe20000000000 */
[----:B------:R-:W-:Y:S01]  /*60d0*/  UIADD3 UR27, UPT, UPT, UR14, UR22, URZ ;  /* 0x000000160e1b7290 */ /* 0x000fe2000fffe0ff */
[----:B------:R-:W-:Y:S01]  /*60e0*/  @!P1 R2UR UR18, R8 ;  /* 0x00000000081292ca */ /* 0x000fe200000e0000 */
[----:B------:R-:W-:Y:S01]  /*60f0*/  IMAD.U32 R9, RZ, RZ, UR4 ;  /* 0x00000004ff097e24 */ /* 0x000fe2000f8e00ff */
[----:B------:R-:W-:Y:S01]  /*6100*/  @!UP0 ULEA UR4, UR6, UR24, 0xd ;  /* 0x0000001806048291 */ /* 0x000fe2000f8e68ff */
[----:B------:R-:W-:Y:S03]  /*6110*/  LOP3.LUT R13, R13, R0, RZ, 0x3c, !PT ;  /* 0x000000000d0d7212 */ /* 0x000fe600078e3cff */
[----:B------:R-:W-:Y:S01]  /*6120*/  @!P1 R2UR UR19, R9 ;  /* 0x00000000091392ca */ /* 0x000fe200000e0000 */
[----:B------:R-:W-:Y:S02]  /*6130*/  @!UP0 UIADD3 UR8, UPT, UPT, UR4, 0x200, URZ ;  /* 0x0000020004088890 */ /* 0x000fe4000fffe0ff */
[----:B---3--:R-:W-:Y:S01]  /*6140*/  UPRMT UR4, UR12, 0x654, UR9 ;  /* 0x000006540c047896 */ /* 0x008fe20008000009 */
[----:B------:R-:W-:Y:S02]  /*6150*/  VOTEU.ALL UP0, P1 ;  /* 0x0000000000ff7886 */ /* 0x000fe40000800000 */
[----:B------:R-:W-:Y:S01]  /*6160*/  UMOV UR12, UR44 ;  /* 0x0000002c000c7c82 */ /* 0x000fe20008000000 */
[----:B------:R-:W-:Y:S06]  /*6170*/  UMOV UR44, UR26 ;  /* 0x0000001a002c7c82 */ /* 0x000fec0008000000 */
[----:B------:R2:W-:Y:S01]  /*6180*/  @!UP0 UTMALDG.3D [UR8], [UR18], desc[UR20] ;  /* 0x00001408120085b4 */ /* 0x0005e20008011000 */
[----:B------:R4:W-:Y:S01]  /*6190*/  @!P1 SYNCS.ARRIVE.TRANS64.RED.A0TR RZ, [UR5+0x90], R7 ;  /* 0x00009007ffff99a7 */ /* 0x0009e20008300405 */
[----:B------:R-:W-:Y:S01]  /*61a0*/  SYNCS.ARRIVE.TRANS64.RED.A1T0 RZ, [UR4], RZ ;  /* 0x000000ffffff79a7 */ /* 0x000fe20008100404 */
[----:B------:R-:W-:Y:S04]  /*61b0*/  UIADD3 UR4, UPT, UPT, UR6, 0x1, URZ ;  /* 0x0000000106047890 */ /* 0x000fe8000fffe0ff */
[----:B------:R-:W-:Y:S04]  /*61c0*/  UISETP.NE.AND UP0, UPT, UR4, 0x3, UPT ;  /* 0x000000030400788c */ /* 0x000fe8000bf05270 */
[----:B------:R-:W-:Y:S06]  /*61d0*/  USEL UR5, URZ, 0x1, UP0 ;  /* 0x00000001ff057887 */ /* 0x000fec0008000000 */
[----:B------:R-:W-:Y:S01]  /*61e0*/  LOP3.LUT R15, R15, UR5, RZ, 0x3c, !PT ;  /* 0x000000050f0f7c12 */ /* 0x000fe2000f8e3cff */
[----:B--2---:R-:W-:Y:S01]  /*61f0*/  USEL UR12, UR4, URZ, UP0 ;  /* 0x000000ff040c7287 */ /* 0x004fe20008000000 */
[----:B------:R-:W-:Y:S11]  /*6200*/  BRA.U UP1, `(.L_x_104) ;  /* 0xfffffff101e87547 */ /* 0x000ff6000b83ffff */
[----:B------:R-:W-:Y:S01]  /*6210*/  UIADD3 UR24, UPT, UPT, UR24, 0xa8, URZ ;  /* 0x000000a818187890 */ /* 0x000fe2000fffe0ff */
[----:B------:R-:W-:-:S03]  /*6220*/  SHF.L.U32 R3, R15, 0x1f, RZ ;  /* 0x0000001f0f037819 */ /* 0x000fc600000006ff */
[----:B------:R-:W-:-:S09]  /*6230*/  ULEA UR4, UR12, UR24, 0x3 ;  /* 0x000000180c047291 */ /* 0x000fd2000f8e18ff */
[----:B------:R-:W2:Y:S02]  /*6240*/  SYNCS.PHASECHK.TRANS64.TRYWAIT P0, [UR4], R3 ;  /* 0x00000003ff0075a7 */ /* 0x000ea40008001104 */
[----:B--2---:R-:W-:Y:S05]  /*6250*/  @!P0 BRA `(.L_x_105) ;  /* 0x0000003800888947 */ /* 0x004fea0003800000 */
.L_x_186:
[----:B------:R-:W-:-:S04]  /*6260*/  UIADD3 UR4, UPT, UPT, UR12, 0x1, URZ ;  /* 0x000000010c047890 */ /* 0x000fc8000fffe0ff */
[----:B------:R-:W-:-:S04]  /*6270*/  UISETP.NE.AND UP0, UPT, UR4, 0x3, UPT ;  /* 0x000000030400788c */ /* 0x000fc8000bf05270 */
[----:B------:R-:W-:Y:S02]  /*6280*/  USEL UR6, URZ, 0x1, UP0 ;  /* 0x00000001ff067887 */ /* 0x000fe40008000000 */
[----:B------:R-:W-:-:S04]  /*6290*/  USEL UR4, UR4, URZ, UP0 ;  /* 0x000000ff04047287 */ /* 0x000fc80008000000 */
[----:B------:R-:W-:Y:S01]  /*62a0*/  ULEA UR5, UR4, UR24, 0x3 ;  /* 0x0000001804057291 */ /* 0x000fe2000f8e18ff */
[----:B------:R-:W-:-:S04]  /*62b0*/  LOP3.LUT R15, R15, UR6, RZ, 0x3c, !PT ;  /* 0x000000060f0f7c12 */ /* 0x000fc8000f8e3cff */
[----:B--2---:R-:W-:-:S04]  /*62c0*/  SHF.L.U32 R3, R15, 0x1f, RZ ;  /* 0x0000001f0f037819 */ /* 0x004fc800000006ff */
[----:B------:R-:W2:Y:S02]  /*62d0*/  SYNCS.PHASECHK.TRANS64.TRYWAIT P0, [UR5], R3 ;  /* 0x00000003ff0075a7 */ /* 0x000ea40008001105 */
[----:B--2---:R-:W-:Y:S05]  /*62e0*/  @!P0 BRA `(.L_x_106) ;  /* 0x00000038007c8947 */ /* 0x004fea0003800000 */
.L_x_188:
[----:B------:R-:W-:-:S04]  /*62f0*/  UIADD3 UR4, UPT, UPT, UR4, 0x1, URZ ;  /* 0x0000000104047890 */ /* 0x000fc8000fffe0ff */
[----:B------:R-:W-:-:S04]  /*6300*/  UISETP.NE.AND UP0, UPT, UR4, 0x3, UPT ;  /* 0x000000030400788c */ /* 0x000fc8000bf05270 */
[----:B------:R-:W-:Y:S02]  /*6310*/  USEL UR5, URZ, 0x1, UP0 ;  /* 0x00000001ff057887 */ /* 0x000fe40008000000 */
[----:B------:R-:W-:-:S04]  /*6320*/  USEL UR4, UR4, URZ, UP0 ;  /* 0x000000ff04047287 */ /* 0x000fc80008000000 */
[----:B------:R-:W-:Y:S01]  /*6330*/  ULEA UR4, UR4, UR24, 0x3 ;  /* 0x0000001804047291 */ /* 0x000fe2000f8e18ff */
[----:B--2---:R-:W-:-:S04]  /*6340*/  LOP3.LUT R3, R15, UR5, RZ, 0x3c, !PT ;  /* 0x000000050f037c12 */ /* 0x004fc8000f8e3cff */
[----:B------:R-:W-:Y:S01]  /*6350*/  SHF.L.U32 R3, R3, 0x1f, RZ ;  /* 0x0000001f03037819 */ /* 0x000fe200000006ff */
[----:B------:R-:W-:-:S07]  /*6360*/  IMAD.U32 R0, RZ, RZ, UR4 ;  /* 0x00000004ff007e24 */ /* 0x000fce000f8e00ff */
.L_x_107:
[----:B--2---:R2:W3:Y:S02]  /*6370*/  SYNCS.PHASECHK.TRANS64.TRYWAIT P0, [R0+URZ], R3 ;  /* 0x00000003000075a7 */ /* 0x0044e400080011ff */
[----:B---3--:R-:W-:Y:S05]  /*6380*/  @!P0 NANOSLEEP.SYNCS 0x989680 ;  /* 0x009896800000895d */ /* 0x008fea0003900000 */
[----:B------:R-:W3:Y:S02]  /*6390*/  @!P0 SYNCS.PHASECHK.TRANS64 P0, [R0+URZ], R3 ;  /* 0x00000003000085a7 */ /* 0x000ee400080010ff */
[----:B-1-3--:R-:W-:Y:S05]  /*63a0*/  @P0 EXIT ;  /* 0x000000000000094d */ /* 0x00afea0003800000 */
[----:B------:R-:W-:Y:S05]  /*63b0*/  BRA `(.L_x_107) ;  /* 0xfffffffc00ec7947 */ /* 0x000fea000383ffff */
.L_x_95:
[----:B------:R-:W-:-:S06]  /*63c0*/  UISETP.GE.AND UP0, UPT, UR22, 0x4, UPT ;  /* 0x000000041600788c */ /* 0x000fcc000bf06270 */
[----:B------:R-:W-:-:S13]  /*63d0*/  PLOP3.LUT P0, PT, PT, PT, UP0, 0x80, 0x8 ;  /* 0x000000000008781c */ /* 0x000fda0003f0f008 */
[----:B------:R-:W-:Y:S05]  /*63e0*/  @!P0 EXIT ;  /* 0x000000000000894d */ /* 0x000fea0003800000 */
[----:B------:R-:W1:Y:S08]  /*63f0*/  S2UR UR4, SR_CgaCtaId ;  /* 0x00000000000479c3 */ /* 0x000e700000008800 */
[----:B------:R-:W-:Y:S01]  /*6400*/  BAR.SYNC.DEFER_BLOCKING 0x6, 0xa0 ;  /* 0x0182800000007b1d */ /* 0x000fe20000010000 */
[C---:B------:R-:W-:Y:S01]  /*6410*/  IMAD.SHL.U32 R2, R92.reuse, 0x20, RZ ;  /* 0x000000205c027824 */ /* 0x040fe200078e00ff */
[C---:B------:R-:W-:Y:S01]  /*6420*/  LOP3.LUT R93, R92.reuse, 0x2, RZ, 0xc0, !PT ;  /* 0x000000025c5d7812 */ /* 0x040fe200078ec0ff */
[C---:B------:R-:W-:Y:S01]  /*6430*/  IMAD.SHL.U32 R97, R92.reuse, 0x4, RZ ;  /* 0x000000045c617824 */ /* 0x040fe200078e00ff */
[C---:B------:R-:W-:Y:S01]  /*6440*/  LOP3.LUT R98, R92.reuse, 0x60, RZ, 0xc0, !PT ;  /* 0x000000605c627812 */ /* 0x040fe200078ec0ff */
[----:B------:R-:W-:Y:S01]  /*6450*/  IMAD.U32 R37, R92, 0x10000, RZ ;  /* 0x000100005c257824 */ /* 0x000fe200078e00ff */
[----:B------:R-:W-:-:S02]  /*6460*/  UMOV UR47, 0x400 ;  /* 0x00000400002f7882 */ /* 0x000fc40000000000 */
[----:B------:R-:W2:Y:S01]  /*6470*/  LDC.64 R78, c[0x0][0xcb0] ;  /* 0x00032c00ff4e7b82 */ /* 0x000ea20000000a00 */
[----:B------:R-:W-:Y:S01]  /*6480*/  LOP3.LUT R4, R2, 0xc0, RZ, 0xc0, !PT ;  /* 0x000000c002047812 */ /* 0x000fe200078ec0ff */
[----:B------:R-:W-:Y:S01]  /*6490*/  HFMA2 R36, -RZ, RZ, 0, 0 ;  /* 0x00000000ff247431 */ /* 0x000fe200000001ff */
[----:B------:R-:W-:Y:S02]  /*64a0*/  LOP3.LUT R92, R92, 0x4, RZ, 0xc0, !PT ;  /* 0x000000045c5c7812 */ /* 0x000fe400078ec0ff */
[----:B------:R-:W-:Y:S02]  /*64b0*/  CS2R R94, SRZ ;  /* 0x00000000005e7805 */ /* 0x000fe4000001ff00 */
[----:B------:R-:W-:Y:S01]  /*64c0*/  LOP3.LUT R97, R4, 0x18, R97, 0xf8, !PT ;  /* 0x0000001804617812 */ /* 0x000fe200078ef861 */
[----:B------:R-:W-:Y:S01]  /*64d0*/  IMAD.MOV.U32 R91, RZ, RZ, RZ ;  /* 0x000000ffff5b7224 */ /* 0x000fe200078e00ff */
[----:B------:R-:W-:Y:S01]  /*64e0*/  LOP3.LUT R37, R37, 0x600000, RZ, 0xc0, !PT ;  /* 0x0060000025257812 */ /* 0x000fe200078ec0ff */
[----:B------:R-:W3:Y:S01]  /*64f0*/  LDC.64 R76, c[0x0][0xca8] ;  /* 0x00032a00ff4c7b82 */ /* 0x000ee20000000a00 */
[C---:B------:R-:W-:Y:S01]  /*6500*/  IADD3 R96, PT, PT, -R92.reuse, 0x2, RZ ;  /* 0x000000025c607810 */ /* 0x040fe20007ffe1ff */
[----:B------:R-:W-:Y:S01]  /*6510*/  IMAD.MOV R93, RZ, RZ, -R93 ;  /* 0x000000ffff5d7224 */ /* 0x000fe200078e0a5d */
[----:B------:R-:W-:Y:S01]  /*6520*/  LOP3.LUT R97, R97, 0xf20, R2, 0xf8, !PT ;  /* 0x00000f2061617812 */ /* 0x000fe200078ef802 */
[----:B------:R-:W4:Y:S01]  /*6530*/  LDCU UR62, c[0x0][0x370] ;  /* 0x00006e00ff3e77ac */ /* 0x000f220008000800 */
[----:B------:R-:W-:Y:S01]  /*6540*/  IADD3 R92, PT, PT, -R92, RZ, RZ ;  /* 0x000000ff5c5c7210 */ /* 0x000fe20007ffe1ff */
[----:B------:R-:W-:Y:S01]  /*6550*/  IMAD.SHL.U32 R96, R96, 0x10, RZ ;  /* 0x0000001060607824 */ /* 0x000fe200078e00ff */
[----:B-1----:R-:W-:Y:S01]  /*6560*/  ULEA UR47, UR4, UR47, 0x18 ;  /* 0x0000002f042f7291 */ /* 0x002fe2000f8ec0ff */
[----:B------:R-:W1:Y:S01]  /*6570*/  LDCU.64 UR4, c[0x0][0xc90] ;  /* 0x00019200ff0477ac */ /* 0x000e620008000a00 */
[----:B------:R-:W-:Y:S01]  /*6580*/  UMOV UR54, 0x1 ;  /* 0x0000000100367882 */ /* 0x000fe20000000000 */
[----:B------:R-:W-:Y:S01]  /*6590*/  UMOV UR46, URZ ;  /* 0x000000ff002e7c82 */ /* 0x000fe20008000000 */
[----:B------:R-:W2:Y:S05]  /*65a0*/  LDCU UR42, c[0x0][0xf0c] ;  /* 0x0001e180ff2a77ac */ /* 0x000eaa0008000800 */
[----:B------:R-:W4:Y:S01]  /*65b0*/  LDS R0, [UR47+0x160] ;  /* 0x0001602fff007984 */ /* 0x000f220008000800 */
[----:B------:R-:W2:Y:S01]  /*65c0*/  LDCU UR38, c[0x0][0xf30] ;  /* 0x0001e600ff2677ac */ /* 0x000ea20008000800 */
[----:B------:R-:W2:Y:S01]  /*65d0*/  LDCU.64 UR60, c[0x0][0xc88] ;  /* 0x00019100ff3c77ac */ /* 0x000ea20008000a00 */
[----:B-1----:R-:W-:Y:S01]  /*65e0*/  IMAD.U32 R100, RZ, RZ, UR4 ;  /* 0x00000004ff647e24 */ /* 0x002fe2000f8e00ff */
[----:B------:R-:W-:Y:S01]  /*65f0*/  UIADD3 UR4, UPT, UPT, UR47, 0x200, URZ ;  /* 0x000002002f047890 */ /* 0x000fe2000fffe0ff */
[----:B------:R-:W-:Y:S01]  /*6600*/  IMAD.U32 R99, RZ, RZ, UR5 ;  /* 0x00000005ff637e24 */ /* 0x000fe2000f8e00ff */
[----:B------:R-:W1:Y:S04]  /*6610*/  LDCU.64 UR40, c[0x0][0xf28] ;  /* 0x0001e500ff2877ac */ /* 0x000e680008000a00 */
[----:B------:R-:W-:Y:S01]  /*6620*/  LEA R97, R97, UR4, 0x1 ;  /* 0x0000000461617c11 */ /* 0x000fe2000f8e08ff */
[----:B------:R-:W1:Y:S01]  /*6630*/  LDCU.128 UR56, c[0x0][0xf10] ;  /* 0x0001e200ff3877ac */ /* 0x000e620008000c00 */
[----:B------:R-:W1:Y:S01]  /*6640*/  LDCU UR55, c[0x0][0x374] ;  /* 0x00006e80ff3777ac */ /* 0x000e620008000800 */
[----:B------:R-:W-:Y:S01]  /*6650*/  UMOV UR53, URZ ;  /* 0x000000ff00357c82 */ /* 0x000fe20008000000 */
[----:B------:R-:W-:Y:S01]  /*6660*/  UMOV UR52, URZ ;  /* 0x000000ff00347c82 */ /* 0x000fe20008000000 */
[----:B----4-:R-:W-:-:S02]  /*6670*/  IMAD.IADD R37, R0, 0x1, R37 ;  /* 0x0000000100257824 */ /* 0x010fc400078e0225 */
[----:B-123--:R-:W-:-:S07]  /*6680*/  IMAD.U32 R0, RZ, RZ, UR4 ;  /* 0x00000004ff007e24 */ /* 0x00efce000f8e00ff */
.L_x_138:
[C---:B------:R-:W-:Y:S02]  /*6690*/  LEA R3, R91.reuse, UR47, 0x3 ;  /* 0x0000002f5b037c11 */ /* 0x040fe4000f8e18ff */
[----:B------:R-:W-:Y:S02]  /*66a0*/  SHF.L.U32 R0, R94, 0x1f, RZ ;  /* 0x0000001f5e007819 */ /* 0x000fe400000006ff */
[----:B------:R-:W-:Y:S02]  /*66b0*/  LEA R5, R91, UR47, 0x4 ;  /* 0x0000002f5b057c11 */ /* 0x000fe4000f8e20ff */
[----:B-1----:R-:W1:Y:S02]  /*66c0*/  SYNCS.PHASECHK.TRANS64.TRYWAIT P0, [R3+URZ+0xd0], R0 ;  /* 0x0000d000030075a7 */ /* 0x002e6400080011ff */
[----:B-1----:R-:W-:Y:S05]  /*66d0*/  @!P0 BRA `(.L_x_108) ;  /* 0x0000003400988947 */ /* 0x002fea0003800000 */
.L_x_189:
[----:B------:R-:W2:Y:S01]  /*66e0*/  LDS.128 R4, [R5+0x140] ;  /* 0x0001400005047984 */ /* 0x000ea20000000c00 */
[----:B------:R-:W-:Y:S01]  /*66f0*/  UISETP.GE.AND UP0, UPT, UR39, 0x1, UPT ;  /* 0x000000012700788c */ /* 0x000fe2000bf06270 */
[----:B------:R-:W-:Y:S01]  /*6700*/  @!PT LDS RZ, [RZ] ;  /* 0x00000000fffff984 */ /* 0x000fe20000000800 */
[----:B------:R-:W-:Y:S01]  /*6710*/  @!PT LDS RZ, [RZ] ;  /* 0x00000000fffff984 */ /* 0x000fe20000000800 */
[----:B------:R-:W-:Y:S01]  /*6720*/  @!PT LDS RZ, [RZ] ;  /* 0x00000000fffff984 */ /* 0x000fe20000000800 */
[----:B------:R-:W-:Y:S01]  /*6730*/  @!PT LDS RZ, [RZ] ;  /* 0x00000000fffff984 */ /* 0x000fe20000000800 */
[----:B------:R3:W-:Y:S06]  /*6740*/  MEMBAR.ALL.CTA ;  /* 0x0000000000007992 */ /* 0x0007ec0000008000 */
[----:B---3--:R-:W3:Y:S01]  /*6750*/  FENCE.VIEW.ASYNC.S ;  /* 0x00000000000073c6 */ /* 0x008ee20000000000 */
[----:B--2---:R-:W-:Y:S11]  /*6760*/  LOP3.LUT P0, RZ, R6, 0x1, RZ, 0xc0, !PT ;  /* 0x0000000106ff7812 */ /* 0x004ff6000780c0ff */
[----:B------:R-:W-:Y:S02]  /*6770*/  @!UPT UIADD3 URZ, UPT, UPT, URZ, URZ, URZ ;  /* 0x000000fffffff290 */ /* 0x000fe4000fffe0ff */
[----:B---3--:R-:W-:Y:S01]  /*6780*/  VOTEU.ANY UP1, P0 ;  /* 0x0000000000ff7886 */ /* 0x008fe20000020100 */
[----:B------:R-:W-:Y:S01]  /*6790*/  PLOP3.LUT P0, PT, PT, PT, UP1, 0x80, 0x8 ;  /* 0x000000000008781c */ /* 0x000fe20003f0f018 */
[----:B------:R-:W-:Y:S06]  /*67a0*/  UP2UR UR4, UPR, URZ, 0x2 ;  /* 0x00000002ff047883 */ /* 0x000fec0008000000 */
[----:B------:R-:W-:Y:S06]  /*67b0*/  IMAD.U32 R101, RZ, RZ, UR4 ;  /* 0x00000004ff657e24 */ /* 0x000fec000f8e00ff */
[----:B-1----:R-:W-:Y:S02]  /*67c0*/  @P0 SHF.R.U32.HI R0, RZ, 0x10, R5 ;  /* 0x00000010ff000819 */ /* 0x002fe40000011605 */
        /* <DEDUP_REMOVED lines=12> */
[----:B------:R-:W2:Y:S01]  /*6890*/  LDCU UR12, c[0x0][0xf20] ;  /* 0x0001e400ff0c77ac */ /* 0x000ea20008000800 */
[----:B------:R-:W-:Y:S02]  /*68a0*/  UIMAD.WIDE.U32 UR4, UR55, UR59, URZ ;  /* 0x0000003b370472a5 */ /* 0x000fe4000f8e00ff */
[----:B------:R-:W-:Y:S02]  /*68b0*/  UIMAD.WIDE.U32 UR6, UR62, UR56, URZ ;  /* 0x000000383e0672a5 */ /* 0x000fe4000f8e00ff */
[----:B------:R-:W-:Y:S02]  /*68c0*/  UISETP.NE.AND UP0, UPT, UR58, 0x1, UPT ;  /* 0x000000013a00788c */ /* 0x000fe4000bf05270 */
[----:B------:R-:W-:Y:S02]  /*68d0*/  UIMAD.WIDE.U32 UR8, UR36, UR59, URZ ;  /* 0x0000003b240872a5 */ /* 0x000fe4000f8e00ff */
[----:B------:R-:W-:Y:S02]  /*68e0*/  UIMAD.WIDE.U32 UR10, UR37, UR56, URZ ;  /* 0x00000038250a72a5 */ /* 0x000fe4000f8e00ff */
[----:B------:R-:W-:Y:S02]  /*68f0*/  UISETP.NE.AND UP1, UPT, UR42, 0x1, UPT ;  /* 0x000000012a00788c */ /* 0x000fe4000bf25270 */
[----:B------:R-:W-:Y:S01]  /*6900*/  UISETP.NE.AND UP2, UPT, UR39, 0x1, UPT ;  /* 0x000000012700788c */ /* 0x000fe2000bf45270 */
[----:B------:R-:W-:Y:S02]  /*6910*/  UMOV UR4, UR5 ;  /* 0x0000000500047c82 */ /* 0x000fe40008000000 */
[----:B--2---:R-:W-:Y:S03]  /*6920*/  USHF.R.U32.HI UR5, URZ, UR12, UR4 ;  /* 0x0000000cff057299 */ /* 0x004fe60008011604 */
[----:B------:R-:W-:Y:S02]  /*6930*/  UMOV UR4, UR7 ;  /* 0x0000000700047c82 */ /* 0x000fe40008000000 */
[----:B------:R-:W-:Y:S02]  /*6940*/  USHF.R.U32.HI UR7, URZ, UR57, UR4 ;  /* 0x00000039ff077299 */ /* 0x000fe40008011604 */
[----:B------:R-:W-:Y:S02]  /*6950*/  USEL UR4, UR55, UR5, !UP0 ;  /* 0x0000000537047287 */ /* 0x000fe4000c000000 */
[----:B------:R-:W-:Y:S01]  /*6960*/  USEL UR7, UR62, UR7, !UP1 ;  /* 0x000000073e077287 */ /* 0x000fe2000c800000 */
[----:B------:R-:W-:Y:S01]  /*6970*/  UMOV UR5, UR9 ;  /* 0x0000000900057c82 */ /* 0x000fe20008000000 */
[----:B------:R-:W-:Y:S02]  /*6980*/  UIMAD.WIDE.U32 UR8, UR4, UR40, URZ ;  /* 0x00000028040872a5 */ /* 0x000fe4000f8e00ff */
[----:B------:R-:W-:Y:S03]  /*6990*/  USHF.R.U32.HI UR6, URZ, UR12, UR5 ;  /* 0x0000000cff067299 */ /* 0x000fe60008011605 */
[----:B------:R-:W-:Y:S01]  /*69a0*/  UMOV UR5, UR11 ;  /* 0x0000000b00057c82 */ /* 0x000fe20008000000 */
[----:B------:R-:W-:Y:S02]  /*69b0*/  UIMAD.WIDE.U32 UR10, UR7, UR40, URZ ;  /* 0x00000028070a72a5 */ /* 0x000fe4000f8e00ff */
[----:B------:R-:W-:Y:S02]  /*69c0*/  USHF.R.U32.HI UR12, URZ, UR57, UR5 ;  /* 0x00000039ff0c7299 */ /* 0x000fe40008011605 */
[----:B------:R-:W-:Y:S01]  /*69d0*/  USEL UR6, UR36, UR6, !UP0 ;  /* 0x0000000624067287 */ /* 0x000fe2000c000000 */
[----:B------:R-:W-:Y:S02]  /*69e0*/  UMOV UR5, UR9 ;  /* 0x0000000900057c82 */ /* 0x000fe40008000000 */
[----:B------:R-:W-:Y:S01]  /*69f0*/  UMOV UR10, UR11 ;  /* 0x0000000b000a7c82 */ /* 0x000fe20008000000 */
[----:B------:R-:W-:Y:S02]  /*6a00*/  @UP2 USHF.R.U32.HI UR4, URZ, UR41, UR5 ;  /* 0x00000029ff042299 */ /* 0x000fe40008011605 */
[----:B------:R-:W-:Y:S02]  /*6a10*/  @UP2 USHF.R.U32.HI UR7, URZ, UR41, UR10 ;  /* 0x00000029ff072299 */ /* 0x000fe4000801160a */
[----:B------:R-:W-:Y:S02]  /*6a20*/  UIMAD UR4, UR39, UR4, URZ ;  /* 0x00000004270472a4 */ /* 0x000fe4000f8e02ff */
[----:B------:R-:W-:Y:S02]  /*6a30*/  UIMAD.WIDE.U32 UR10, UR6, UR40, URZ ;  /* 0x00000028060a72a5 */ /* 0x000fe4000f8e00ff */
[----:B------:R-:W-:Y:S02]  /*6a40*/  USEL UR5, UR37, UR12, !UP1 ;  /* 0x0000000c25057287 */ /* 0x000fe4000c800000 */
[----:B------:R-:W-:Y:S02]  /*6a50*/  UIMAD UR8, UR39, UR7, URZ ;  /* 0x00000007270872a4 */ /* 0x000fe4000f8e02ff */
[----:B------:R-:W-:Y:S03]  /*6a60*/  UISETP.GE.AND UP0, UPT, UR6, UR4, UPT ;  /* 0x000000040600728c */ /* 0x000fe6000bf06270 */
[----:B------:R-:W-:Y:S01]  /*6a70*/  UMOV UR4, UR11 ;  /* 0x0000000b00047c82 */ /* 0x000fe20008000000 */
[----:B------:R-:W-:Y:S02]  /*6a80*/  UISETP.GE.OR UP0, UPT, UR5, UR8, UP0 ;  /* 0x000000080500728c */ /* 0x000fe40008706670 */
[----:B------:R-:W-:Y:S02]  /*6a90*/  USHF.R.U32.HI UR4, URZ, UR41, UR4 ;  /* 0x00000029ff047299 */ /* 0x000fe40008011604 */
[----:B------:R-:W-:Y:S02]  /*6aa0*/  UIMAD.WIDE.U32 UR8, UR5, UR40, URZ ;  /* 0x00000028050872a5 */ /* 0x000fe4000f8e00ff */
[----:B------:R-:W-:Y:S02]  /*6ab0*/  USEL UR11, UR6, UR4, !UP2 ;  /* 0x00000004060b7287 */ /* 0x000fe4000d000000 */
[----:B------:R-:W-:Y:S02]  /*6ac0*/  UIADD3 UR8, UPT, UPT, -UR5, URZ, URZ ;  /* 0x000000ff05087290 */ /* 0x000fe4000fffe1ff */
[----:B------:R-:W-:Y:S01]  /*6ad0*/  UIADD3 UR10, UPT, UPT, -UR11, URZ, URZ ;  /* 0x000000ff0b0a7290 */ /* 0x000fe2000fffe1ff */
[----:B------:R-:W-:Y:S01]  /*6ae0*/  @!UP0 UMOV UR4, UR9 ;  /* 0x0000000900048c82 */ /* 0x000fe20008000000 */
[----:B------:R-:W-:Y:S02]  /*6af0*/  UIADD3 UR9, UPT, UPT, -UR6, URZ, URZ ;  /* 0x000000ff06097290 */ /* 0x000fe4000fffe1ff */
[----:B------:R-:W-:Y:S02]  /*6b00*/  @!UP0 USHF.R.U32.HI UR4, URZ, UR41, UR4 ;  /* 0x00000029ff048299 */ /* 0x000fe40008011604 */
[----:B------:R-:W-:Y:S02]  /*6b10*/  UIMAD UR10, UR39, UR10, UR6 ;  /* 0x0000000a270a72a4 */ /* 0x000fe4000f8e0206 */
[----:B------:R-:W-:Y:S04]  /*6b20*/  @!UP0 USEL UR4, UR5, UR4, !UP2 ;  /* 0x0000000405048287 */ /* 0x000fe8000d000000 */
[----:B------:R-:W-:Y:S02]  /*6b30*/  @!UP0 UIMAD UR10, UR7, UR10, UR4 ;  /* 0x0000000a070a82a4 */ /* 0x000fe4000f8e0204 */
[----:B------:R-:W-:Y:S02]  /*6b40*/  @!UP0 UIADD3 UR11, UPT, UPT, UR11, -UR4, URZ ;  /* 0x800000040b0b8290 */ /* 0x000fe4000fffe0ff */
[----:B------:R-:W-:Y:S02]  /*6b50*/  UIMAD UR7, UR42, UR8, UR37 ;  /* 0x000000082a0772a4 */ /* 0x000fe4000f8e0225 */
[----:B------:R-:W-:Y:S02]  /*6b60*/  @!UP0 UIMAD UR6, UR11, UR39, UR5 ;  /* 0x000000270b0682a4 */ /* 0x000fe4000f8e0205 */
[----:B------:R-:W-:Y:S01]  /*6b70*/  UIMAD UR4, UR58, UR9, UR36 ;  /* 0x000000093a0472a4 */ /* 0x000fe2000f8e0224 */
[----:B------:R-:W-:Y:S02]  /*6b80*/  @!UP0 UMOV UR5, UR10 ;  /* 0x0000000a00058c82 */ /* 0x000fe40008000000 */
[----:B------:R-:W-:Y:S02]  /*6b90*/  UIMAD UR37, UR5, UR42, UR7 ;  /* 0x0000002a052572a4 */ /* 0x000fe4000f8e0207 */
[----:B------:R-:W-:Y:S11]  /*6ba0*/  UIMAD UR36, UR6, UR58, UR4 ;  /* 0x0000003a062472a4 */ /* 0x000ff6000f8e0204 */
[----:B------:R-:W-:Y:S01]  /*6bb0*/  @!UPT UIADD3 URZ, UPT, UPT, URZ, URZ, URZ ;  /* 0x000000fffffff290 */ /* 0x000fe2000fffe0ff */
.L_x_109:
[----:B------:R-:W-:Y:S01]  /*6bc0*/  UISETP.NE.AND UP0, UPT, UR38, 0x1, UPT ;  /* 0x000000012600788c */ /* 0x000fe2000bf05270 */
[----:B------:R-:W-:Y:S01]  /*6bd0*/  IADD3 R91, PT, PT, R91, 0x1, RZ ;  /* 0x000000015b5b7810 */ /* 0x000fe20007ffe0ff */
[----:B------:R-:W-:Y:S02]  /*6be0*/  UIADD3 UR11, UPT, UPT, UR47, 0x200, URZ ;  /* 0x000002002f0b7890 */ /* 0x000fe4000fffe0ff */
[----:B------:R-:W-:Y:S02]  /*6bf0*/  USHF.L.U32 UR50, UR27, 0x7, URZ ;  /* 0x000000071b327899 */ /* 0x000fe400080006ff */
[----:B------:R-:W-:Y:S05]  /*6c00*/  USHF.L.U32 UR49, UR25, 0x6, URZ ;  /* 0x0000000619317899 */ /* 0x000fea00080006ff */
[----:B------:R-:W2:Y:S01]  /*6c10*/  @!UP0 LDCU.128 UR12, c[0x0][0xf10] ;  /* 0x0001e200ff0c87ac */ /* 0x000ea20008000c00 */
[----:B------:R-:W3:Y:S01]  /*6c20*/  @!UP0 LDCU UR5, c[0x0][0xf0c] ;  /* 0x0001e180ff0587ac */ /* 0x000ee20008000800 */
[----:B------:R-:W4:Y:S01]  /*6c30*/  @!UP0 LDCU UR10, c[0x0][0xf20] ;  /* 0x0001e400ff0a87ac */ /* 0x000f220008000800 */
[----:B--2---:R-:W-:Y:S02]  /*6c40*/  UIMAD.WIDE.U32 UR8, UR37, UR12, URZ ;  /* 0x0000000c250872a5 */ /* 0x004fe4000f8e00ff */
[----:B------:R-:W-:Y:S02]  /*6c50*/  UIMAD.WIDE.U32 UR6, UR36, UR15, URZ ;  /* 0x0000000f240672a5 */ /* 0x000fe4000f8e00ff */
[----:B------:R-:W-:Y:S03]  /*6c60*/  @!UP0 UISETP.NE.AND UP1, UPT, UR14, 0x1, UPT ;  /* 0x000000010e00888c */ /* 0x000fe6000bf25270 */
[----:B------:R-:W-:Y:S01]  /*6c70*/  @!UP0 UMOV UR4, UR9 ;  /* 0x0000000900048c82 */ /* 0x000fe20008000000 */
[----:B---3--:R-:W-:Y:S02]  /*6c80*/  @!UP0 UISETP.NE.AND UP2, UPT, UR5, 0x1, UPT ;  /* 0x000000010500888c */ /* 0x008fe4000bf45270 */
[----:B------:R-:W-:Y:S01]  /*6c90*/  @!UP0 USHF.R.U32.HI UR4, URZ, UR13, UR4 ;  /* 0x0000000dff048299 */ /* 0x000fe20008011604 */
[----:B------:R-:W-:Y:S02]  /*6ca0*/  @!UP0 UMOV UR6, UR7 ;  /* 0x0000000700068c82 */ /* 0x000fe40008000000 */
[----:B----4-:R-:W-:Y:S02]  /*6cb0*/  @!UP0 USHF.R.U32.HI UR6, URZ, UR10, UR6 ;  /* 0x0000000aff068299 */ /* 0x010fe40008011606 */
[----:B------:R-:W-:Y:S02]  /*6cc0*/  @!UP0 USEL UR7, UR37, UR4, !UP2 ;  /* 0x0000000425078287 */ /* 0x000fe4000d000000 */
[----:B------:R-:W-:Y:S04]  /*6cd0*/  @!UP0 USEL UR6, UR36, UR6, !UP1 ;  /* 0x0000000624068287 */ /* 0x000fe8000c800000 */
[----:B------:R-:W-:Y:S02]  /*6ce0*/  @!UP0 UIADD3 UR4, UPT, UPT, -UR7, UR6, URZ ;  /* 0x0000000607048290 */ /* 0x000fe4000fffe1ff */
[----:B------:R-:W-:Y:S02]  /*6cf0*/  @!UP0 UIADD3 UR6, UPT, UPT, UR7, -UR6, URZ ;  /* 0x8000000607068290 */ /* 0x000fe4000fffe0ff */
[----:B------:R-:W-:Y:S02]  /*6d00*/  @!UP0 UIMAD UR37, UR4, UR5, UR37 ;  /* 0x00000005042582a4 */ /* 0x000fe4000f8e0225 */
[----:B------:R-:W-:Y:S02]  /*6d10*/  @!UP0 UIMAD UR36, UR6, UR14, UR36 ;  /* 0x0000000e062482a4 */ /* 0x000fe4000f8e0224 */
[----:B------:R-:W-:Y:S09]  /*6d20*/  ULOP3.LUT UP0, URZ, UR11, 0x1b0, URZ, 0xc0, !UPT ;  /* 0x000001b00bff7892 */ /* 0x000ff2000f80c0ff */
[----:B------:R-:W-:Y:S05]  /*6d30*/  BRA.U !UP0, `(.L_x_110) ;  /* 0x00000001087c7547 */ /* 0x000fea000b800000 */
[----:B------:R-:W2:Y:S01]  /*6d40*/  LDCU.64 UR8, c[0x4][0x80] ;  /* 0x01001000ff0877ac */ /* 0x000ea20008000a00 */
[----:B------:R-:W-:Y:S01]  /*6d50*/  MOV R2, 0x0 ;  /* 0x0000000000027802 */ /* 0x000fe20000000f00 */
[----:B------:R-:W-:Y:S02]  /*6d60*/  HFMA2 R12, -RZ, RZ, 0, 5.9604644775390625e-08 ;  /* 0x00000001ff0c7431 */ /* 0x000fe400000001ff */
[----:B------:R-:W-:Y:S01]  /*6d70*/  IMAD.MOV.U32 R8, RZ, RZ, 0x70 ;  /* 0x00000070ff087424 */ /* 0x000fe200078e00ff */
[----:B------:R3:W4:Y:S01]  /*6d80*/  LDC.64 R14, c[0x4][R2] ;  /* 0x01000000020e7b82 */ /* 0x0007220000000a00 */
[----:B------:R-:W1:Y:S01]  /*6d90*/  LDCU.64 UR6, c[0x4][0x88] ;  /* 0x01001100ff0677ac */ /* 0x000e620008000a00 */
[----:B------:R-:W-:Y:S01]  /*6da0*/  IMAD.MOV.U32 R13, RZ, RZ, RZ ;  /* 0x000000ffff0d7224 */ /* 0x000fe200078e00ff */
[----:B------:R-:W1:Y:S01]  /*6db0*/  LDCU.64 UR4, c[0x4][0x8] ;  /* 0x01000100ff0477ac */ /* 0x000e620008000a00 */
[----:B--2---:R-:W-:Y:S01]  /*6dc0*/  MOV R5, UR9 ;  /* 0x0000000900057c02 */ /* 0x004fe20008000f00 */
[----:B------:R-:W-:Y:S01]  /*6dd0*/  IMAD.U32 R4, RZ, RZ, UR8 ;  /* 0x00000008ff047e24 */ /* 0x000fe2000f8e00ff */
[----:B-1----:R-:W-:Y:S01]  /*6de0*/  MOV R7, UR7 ;  /* 0x0000000700077c02 */ /* 0x002fe20008000f00 */
[----:B------:R-:W-:Y:S01]  /*6df0*/  IMAD.U32 R6, RZ, RZ, UR6 ;  /* 0x00000006ff067e24 */ /* 0x000fe2000f8e00ff */
[----:B------:R-:W-:Y:S01]  /*6e00*/  MOV R11, UR5 ;  /* 0x00000005000b7c02 */ /* 0x000fe20008000f00 */
[----:B------:R-:W-:Y:S02]  /*6e10*/  IMAD.U32 R10, RZ, RZ, UR4 ;  /* 0x00000004ff0a7e24 */ /* 0x000fe4000f8e00ff */
[----:B------:R-:W-:Y:S07]  /*6e20*/  LEPC R20, `(.L_x_111) ;  /* 0x000000001014794e */ /* 0x000fee0000000000 */
[----:B---345:R-:W-:Y:S05]  /*6e30*/  CALL.ABS.NOINC R14 ;  /* 0x000000000e007343 */ /* 0x038fea0003c00000 */
.L_x_111:
[----:B------:R-:W1:Y:S01]  /*6e40*/  LDCU.64 UR8, c[0x4][0x80] ;  /* 0x01001000ff0877ac */ /* 0x000e620008000a00 */
[----:B------:R-:W2:Y:S01]  /*6e50*/  LDC.64 R2, c[0x4][R2] ;  /* 0x0100000002027b82 */ /* 0x000ea20000000a00 */
[----:B------:R-:W-:Y:S02]  /*6e60*/  HFMA2 R12, -RZ, RZ, 0, 5.9604644775390625e-08 ;  /* 0x00000001ff0c7431 */ /* 0x000fe400000001ff */
[----:B------:R-:W-:Y:S02]  /*6e70*/  IMAD.MOV.U32 R8, RZ, RZ, 0x70 ;  /* 0x00000070ff087424 */ /* 0x000fe400078e00ff */
[----:B------:R-:W-:Y:S01]  /*6e80*/  IMAD.MOV.U32 R13, RZ, RZ, RZ ;  /* 0x000000ffff0d7224 */ /* 0x000fe200078e00ff */
[----:B------:R-:W3:Y:S01]  /*6e90*/  LDCU.64 UR6, c[0x4][0x88] ;  /* 0x01001100ff0677ac */ /* 0x000ee20008000a00 */
[----:B------:R-:W4:Y:S01]  /*6ea0*/  LDCU.64 UR4, c[0x4][0x8] ;  /* 0x01000100ff0477ac */ /* 0x000f220008000a00 */
[----:B-1----:R-:W-:Y:S02]  /*6eb0*/  MOV R4, UR8 ;  /* 0x0000000800047c02 */ /* 0x002fe40008000f00 */
[----:B------:R-:W-:Y:S02]  /*6ec0*/  MOV R5, UR9 ;  /* 0x0000000900057c02 */ /* 0x000fe40008000f00 */
[----:B---3--:R-:W-:Y:S01]  /*6ed0*/  MOV R7, UR7 ;  /* 0x0000000700077c02 */ /* 0x008fe20008000f00 */
[----:B------:R-:W-:Y:S01]  /*6ee0*/  IMAD.U32 R6, RZ, RZ, UR6 ;  /* 0x00000006ff067e24 */ /* 0x000fe2000f8e00ff */
[----:B----4-:R-:W-:Y:S01]  /*6ef0*/  MOV R11, UR5 ;  /* 0x00000005000b7c02 */ /* 0x010fe20008000f00 */
[----:B------:R-:W-:Y:S02]  /*6f00*/  IMAD.U32 R10, RZ, RZ, UR4 ;  /* 0x00000004ff0a7e24 */ /* 0x000fe4000f8e00ff */
[----:B------:R-:W-:Y:S07]  /*6f10*/  LEPC R20, `(.L_x_110) ;  /* 0x000000001014794e */ /* 0x000fee0000000000 */
[----:B--2---:R-:W-:Y:S05]  /*6f20*/  CALL.ABS.NOINC R2 ;  /* 0x0000000002007343 */ /* 0x004fea0003c00000 */
.L_x_110:
[----:B------:R-:W-:Y:S02]  /*6f30*/  R2UR UR6, R88 ;  /* 0x00000000580672ca */ /* 0x000fe400000e0000 */
[----:B------:R-:W-:Y:S02]  /*6f40*/  R2UR UR5, R100 ;  /* 0x00000000640572ca */ /* 0x000fe400000e0000 */
[----:B------:R-:W-:Y:S02]  /*6f50*/  R2UR UR4, R99 ;  /* 0x00000000630472ca */ /* 0x000fe400000e0000 */
[----:B------:R-:W-:Y:S02]  /*6f60*/  ISETP.NE.U32.AND P4, PT, R78, RZ, PT ;  /* 0x000000ff4e00720c */ /* 0x000fe40003f85070 */
[----:B------:R-:W-:Y:S02]  /*6f70*/  ISETP.NE.U32.AND P2, PT, RZ, UR60, PT ;  /* 0x0000003cff007c0c */ /* 0x000fe4000bf45070 */
[----:B------:R-:W-:Y:S02]  /*6f80*/  ISETP.NE.AND.EX P4, PT, R79, RZ, PT, P4 ;  /* 0x000000ff4f00720c */ /* 0x000fe40003f85340 */
[----:B------:R-:W-:Y:S01]  /*6f90*/  ISETP.NE.AND.EX P2, PT, RZ, UR61, PT, P2 ;  /* 0x0000003dff007c0c */ /* 0x000fe2000bf45320 */
[----:B------:R-:W-:Y:S02]  /*6fa0*/  UISETP.NE.AND UP2, UPT, UR6, URZ, UPT ;  /* 0x000000ff0600728c */ /* 0x000fe4000bf45270 */
[----:B------:R-:W-:Y:S04]  /*6fb0*/  UISETP.NE.U32.AND UP0, UPT, UR5, URZ, UPT ;  /* 0x000000ff0500728c */ /* 0x000fe8000bf05070 */
[----:B------:R-:W-:Y:S01]  /*6fc0*/  UISETP.NE.AND.EX UP1, UPT, UR4, URZ, UPT, UP0 ;  /* 0x000000ff0400728c */ /* 0x000fe2000bf25300 */
[----:B------:R-:W-:Y:S01]  /*6fd0*/  PLOP3.LUT P1, PT, PT, PT, UP2, 0x80, 0x8 ;  /* 0x000000000008781c */ /* 0x000fe20003f2f028 */
[----:B------:R-:W-:Y:S03]  /*6fe0*/  UPLOP3.LUT UP0, UPT, UPT, UPT, UPT, 0x40, 0x4 ;  /* 0x000000000004789c */ /* 0x000fe60003f0e870 */
[----:B------:R-:W-:Y:S06]  /*6ff0*/  @UP2 UPLOP3.LUT UP0, UPT, UPT, UPT, UP1, 0x80, 0x8 ;  /* 0x000000000008289c */ /* 0x000fec0003f0f010 */
[----:B------:R-:W-:Y:S01]  /*7000*/  PLOP3.LUT P0, PT, PT, PT, UP0, 0x80, 0x8 ;  /* 0x000000000008781c */ /* 0x000fe20003f0f008 */
[----:B------:R-:W-:Y:S01]  /*7010*/  @!UPT UIADD3 URZ, UPT, UPT, URZ, URZ, URZ ;  /* 0x000000fffffff290 */ /* 0x000fe2000fffe0ff */
[----:B------:R-:W-:Y:S11]  /*7020*/  BRA.U !UP1, `(.L_x_112) ;  /* 0x0000000109407547 */ /* 0x000ff6000b800000 */
[----:B------:R-:W-:Y:S01]  /*7030*/  UISETP.NE.U32.AND UP0, UPT, UR60, URZ, UPT ;  /* 0x000000ff3c00728c */ /* 0x000fe2000bf05070 */
[----:B------:R-:W-:Y:S01]  /*7040*/  R2UR UR6, R100 ;  /* 0x00000000640672ca */ /* 0x000fe200000e0000 */
[----:B------:R-:W2:Y:S01]  /*7050*/  LDCU.64 UR8, c[0x0][0x358] ;  /* 0x00006b00ff0877ac */ /* 0x000ea20008000a00 */
[----:B------:R-:W-:Y:S02]  /*7060*/  HFMA2 R84, -RZ, RZ, 0, 5.9604644775390625e-08 ;  /* 0x00000001ff547431 */ /* 0x000fe400000001ff */
[----:B-1----:R-:W-:Y:S01]  /*7070*/  IMAD.MOV.U32 R0, RZ, RZ, 0x1 ;  /* 0x00000001ff007424 */ /* 0x002fe200078e00ff */
[----:B------:R-:W-:Y:S06]  /*7080*/  UISETP.NE.AND.EX UP0, UPT, UR61, URZ, UPT, UP0 ;  /* 0x000000ff3d00728c */ /* 0x000fec000bf05300 */
[----:B------:R-:W-:Y:S05]  /*7090*/  PLOP3.LUT P3, PT, PT, PT, UP0, 0x80, 0x8 ;  /* 0x000000000008781c */ /* 0x000fea0003f6f008 */
[----:B------:R-:W1:Y:S01]  /*70a0*/  @UP0 LDCU.64 UR4, c[0x0][0xc88] ;  /* 0x00019100ff0407ac */ /* 0x000e620008000a00 */
[----:B------:R-:W-:Y:S07]  /*70b0*/  @UP0 UIMAD UR6, UR44, UR6, URZ ;  /* 0x000000062c0602a4 */ /* 0x000fee000f8e02ff */
[----:B------:R-:W-:Y:S01]  /*70c0*/  @!P3 PRMT R84, R0, 0x7610, R84 ;  /* 0x000076100054b816 */ /* 0x000fe20000000054 */
[----:B-1----:R-:W-:Y:S06]  /*70d0*/  @UP0 UIMAD.WIDE UR4, UR6, 0x4, UR4 ;  /* 0x00000004060408a5 */ /* 0x002fec000f8e0204 */
[----:B------:R-:W-:Y:S02]  /*70e0*/  IMAD.U32 R2, RZ, RZ, UR4 ;  /* 0x00000004ff027e24 */ /* 0x000fe4000f8e00ff */
[----:B------:R-:W-:Y:S03]  /*70f0*/  IMAD.U32 R3, RZ, RZ, UR5 ;  /* 0x00000005ff037e24 */ /* 0x000fe6000f8e00ff */
[----:B------:R-:W1:Y:S02]  /*7100*/  @!UP0 LDCU UR4, c[0x0][0xc80] ;  /* 0x00019000ff0487ac */ /* 0x000e640008000800 */
[----:B--2--5:R2:W5:Y:S02]  /*7110*/  @P3 LDG.E R41, desc[UR8][R2.64] ;  /* 0x0000000802293981 */ /* 0x024564000c1e1900 */
[----:B-12---:R-:W-:Y:S02]  /*7120*/  @!P3 MOV R41, UR4 ;  /* 0x000000040029bc02 */ /* 0x006fe40008000f00 */
.L_x_112:
[----:B------:R-:W-:Y:S05]  /*7130*/  @!P4 BRA `(.L_x_113) ;  /* 0x000000000024c947 */ /* 0x000fea0003800000 */
[----:B------:R-:W-:Y:S01]  /*7140*/  ISETP.NE.U32.AND P3, PT, R76, RZ, PT ;  /* 0x000000ff4c00720c */ /* 0x000fe20003f65070 */
[----:B------:R-:W2:Y:S03]  /*7150*/  LDCU.64 UR4, c[0x0][0x358] ;  /* 0x00006b00ff0477ac */ /* 0x000ea60008000a00 */
[----:B------:R-:W-:Y:S11]  /*7160*/  ISETP.NE.AND.EX P3, PT, R77, RZ, PT, P3 ;  /* 0x000000ff4d00720c */ /* 0x000ff60003f65330 */
[----:B------:R-:W-:Y:S02]  /*7170*/  @!UPT UIADD3 URZ, UPT, UPT, URZ, URZ, URZ ;  /* 0x000000fffffff290 */ /* 0x000fe4000fffe0ff */
[----:B------:R-:W3:Y:S01]  /*7180*/  @P3 LDC.64 R2, c[0x0][0xca8] ;  /* 0x00032a00ff023b82 */ /* 0x000ee20000000a00 */
[----:B-1----:R-:W-:Y:S04]  /*7190*/  @P3 IMAD R0, R78, UR44, RZ ;  /* 0x0000002c4e003c24 */ /* 0x002fe8000f8e02ff */
[----:B---3--:R-:W-:Y:S05]  /*71a0*/  @P3 IMAD.WIDE R2, R0, 0x4, R2 ;  /* 0x0000000400023825 */ /* 0x008fea00078e0202 */
[----:B--2--5:R2:W5:Y:S02]  /*71b0*/  @P3 LDG.E R38, desc[UR4][R2.64] ;  /* 0x0000000402263981 */ /* 0x024564000c1e1900 */
[----:B--2---:R-:W3:Y:S02]  /*71c0*/  @!P3 LDC R38, c[0x0][0xca0] ;  /* 0x00032800ff26bb82 */ /* 0x004ee40000000800 */
.L_x_113:
[----:B-----5:R-:W-:Y:S01]  /*71d0*/  FSETP.NEU.AND P3, PT, R41, RZ, PT ;  /* 0x000000ff2900720b */ /* 0x020fe20003f6d000 */
[----:B------:R-:W-:Y:S01]  /*71e0*/  ULOP3.LUT UR4, UR54, 0x1, URZ, 0x3c, !UPT ;  /* 0x0000000136047892 */ /* 0x000fe2000f8e3cff */
[----:B------:R-:W-:Y:S01]  /*71f0*/  SEL R4, RZ, 0xffffffff, P2 ;  /* 0xffffffffff047807 */ /* 0x000fe20001000000 */
[----:B------:R-:W-:Y:S01]  /*7200*/  IMAD.U32 R108, RZ, RZ, UR46 ;  /* 0x0000002eff6c7e24 */ /* 0x000fe2000f8e00ff */
[----:B------:R-:W-:Y:S01]  /*7210*/  @P1 LOP3.LUT P2, RZ, R84, 0xff, RZ, 0xc0, !PT ;  /* 0x000000ff54ff1812 */ /* 0x000fe2000784c0ff */
[----:B------:R-:W-:Y:S01]  /*7220*/  IMAD.SHL.U32 R81, R93, 0x10, RZ ;  /* 0x000000105d517824 */ /* 0x000fe200078e00ff */
[----:B------:R-:W-:Y:S01]  /*7230*/  @P1 SEL R3, RZ, 0xffffffff, P3 ;  /* 0xffffffffff031807 */ /* 0x000fe20001800000 */
[----:B------:R-:W-:Y:S01]  /*7240*/  IMAD.U32 R109, RZ, RZ, UR4 ;  /* 0x00000004ff6d7e24 */ /* 0x000fe2000f8e00ff */
[----:B------:R-:W-:Y:S01]  /*7250*/  LEA R89, R36, UR47, 0x3 ;  /* 0x0000002f24597c11 */ /* 0x000fe2000f8e18ff */
[----:B------:R-:W-:Y:S01]  /*7260*/  IMAD.SHL.U32 R108, R108, 0x2000, RZ ;  /* 0x000020006c6c7824 */ /* 0x000fe200078e00ff */
[----:B------:R-:W-:Y:S01]  /*7270*/  @P0 SEL R3, R4, R3, !P2 ;  /* 0x0000000304030207 */ /* 0x000fe20005000000 */
[----:B------:R-:W-:Y:S01]  /*7280*/  IMAD.SHL.U32 R80, R92, 0x10, RZ ;  /* 0x000000105c507824 */ /* 0x000fe200078e00ff */
[----:B------:R-:W-:Y:S01]  /*7290*/  SHF.L.U32 R2, R95, 0x1f, RZ ;  /* 0x0000001f5f027819 */ /* 0x000fe200000006ff */
[----:B------:R-:W-:Y:S01]  /*72a0*/  IMAD.IADD R82, R97, 0x1, R108 ;  /* 0x0000000161527824 */ /* 0x000fe200078e026c */
[----:B------:R-:W-:Y:S01]  /*72b0*/  @P1 LOP3.LUT R3, R3, 0x1, RZ, 0xc0, !PT ;  /* 0x0000000103031812 */ /* 0x000fe200078ec0ff */
[----:B------:R-:W-:Y:S01]  /*72c0*/  BSSY B1, `(.L_x_114) ;  /* 0x0000039000017945 */ /* 0x000fe20003800000 */
[----:B------:R-:W-:Y:S01]  /*72d0*/  PLOP3.LUT P2, PT, PT, PT, UP1, 0x80, 0x8 ;  /* 0x000000000008781c */ /* 0x000fe20003f4f018 */
[----:B------:R-:W-:Y:S01]  /*72e0*/  IMAD.IADD R83, R82, 0x1, R81 ;  /* 0x0000000152537824 */ /* 0x000fe200078e0251 */
[----:B------:R-:W-:Y:S01]  /*72f0*/  ISETP.NE.U32.OR P5, PT, R3, 0x1, !P1 ;  /* 0x000000010300780c */ /* 0x000fe20004fa5470 */
[----:B------:R-:W-:Y:S01]  /*7300*/  IMAD.U32 R3, RZ, RZ, UR46 ;  /* 0x0000002eff037e24 */ /* 0x000fe2000f8e00ff */
[----:B------:R-:W-:Y:S01]  /*7310*/  LOP3.LUT P4, R90, R84, 0xff, RZ, 0xc0, !PT ;  /* 0x000000ff545a7812 */ /* 0x000fe2000788c0ff */
[----:B------:R-:W-:Y:S01]  /*7320*/  IMAD.MOV.U32 R103, RZ, RZ, 0x1 ;  /* 0x00000001ff677424 */ /* 0x000fe200078e00ff */
[----:B------:R-:W-:Y:S01]  /*7330*/  P2R R102, PR, RZ, 0x20 ;  /* 0x00000020ff667803 */ /* 0x000fe20000000000 */
[----:B------:R-:W-:Y:S01]  /*7340*/  IMAD R39, R36, 0x40, R37 ;  /* 0x0000004024277824 */ /* 0x000fe200078e0225 */
[----:B-1----:R-:W-:Y:S01]  /*7350*/  LEA R0, R3, UR47, 0x3 ;  /* 0x0000002f03007c11 */ /* 0x002fe2000f8e18ff */
[----:B------:R-:W-:Y:S01]  /*7360*/  IMAD.U32 R110, RZ, RZ, UR46 ;  /* 0x0000002eff6e7e24 */ /* 0x000fe2000f8e00ff */
[----:B------:R-:W-:Y:S02]  /*7370*/  SEL R3, RZ, 0xffffffff, P3 ;  /* 0xffffffffff037807 */ /* 0x000fe40001800000 */
[----:B------:R-:W-:Y:S02]  /*7380*/  CS2R R74, SRZ ;  /* 0x00000000004a7805 */ /* 0x000fe4000001ff00 */
[----:B------:R-:W-:Y:S02]  /*7390*/  CS2R R72, SRZ ;  /* 0x0000000000487805 */ /* 0x000fe4000001ff00 */
[----:B------:R-:W-:Y:S02]  /*73a0*/  CS2R R66, SRZ ;  /* 0x0000000000427805 */ /* 0x000fe4000001ff00 */
[----:B------:R-:W-:Y:S02]  /*73b0*/  @P2 SEL R3, R4, R3, !P4 ;  /* 0x0000000304032207 */ /* 0x000fe40006000000 */
[----:B------:R-:W-:Y:S02]  /*73c0*/  CS2R R64, SRZ ;  /* 0x0000000000407805 */ /* 0x000fe4000001ff00 */
[----:B------:R-:W-:Y:S02]  /*73d0*/  @P5 SHF.L.U32 R5, R109, 0x1f, RZ ;  /* 0x0000001f6d055819 */ /* 0x000fe400000006ff */
[----:B------:R-:W-:Y:S02]  /*73e0*/  CS2R R58, SRZ ;  /* 0x00000000003a7805 */ /* 0x000fe4000001ff00 */
[----:B------:R-:W-:Y:S02]  /*73f0*/  LOP3.LUT R3, R3, 0x1, RZ, 0xc0, !PT ;  /* 0x0000000103037812 */ /* 0x000fe400078ec0ff */
[----:B------:R-:W-:Y:S01]  /*7400*/  CS2R R56, SRZ ;  /* 0x0000000000387805 */ /* 0x000fe2000001ff00 */
[----:B------:R-:W1:Y:S01]  /*7410*/  @P5 SYNCS.PHASECHK.TRANS64.TRYWAIT P1, [R0+URZ+0x90], R5 ;  /* 0x00009005000055a7 */ /* 0x000e6200080211ff */
[----:B------:R-:W-:Y:S02]  /*7420*/  CS2R R50, SRZ ;  /* 0x0000000000327805 */ /* 0x000fe4000001ff00 */
[----:B------:R-:W-:Y:S02]  /*7430*/  ISETP.NE.U32.AND P2, PT, R3, 0x1, PT ;  /* 0x000000010300780c */ /* 0x000fe40003f45070 */
[----:B------:R-:W-:Y:S01]  /*7440*/  CS2R R48, SRZ ;  /* 0x0000000000307805 */ /* 0x000fe2000001ff00 */
[----:B------:R-:W-:Y:S01]  /*7450*/  IMAD.IADD R47, R82, 0x1, R80 ;  /* 0x00000001522f7824 */ /* 0x000fe200078e0250 */
[----:B------:R-:W-:Y:S01]  /*7460*/  P2R R111, PR, RZ, 0x4 ;  /* 0x00000004ff6f7803 */ /* 0x000fe20000000000 */
[----:B------:R-:W-:Y:S01]  /*7470*/  IMAD.IADD R46, R96, 0x1, R83 ;  /* 0x00000001602e7824 */ /* 0x000fe200078e0253 */
[----:B------:R2:W4:Y:S01]  /*7480*/  SYNCS.PHASECHK.TRANS64.TRYWAIT P0, [R89+URZ+0xf0], R2 ;  /* 0x0000f002590075a7 */ /* 0x00052200080011ff */
[----:B-1----:R-:W-:Y:S01]  /*7490*/  @P5 SEL R103, RZ, 0x1, !P1 ;  /* 0x00000001ff675807 */ /* 0x002fe20004800000 */
[----:B--2---:R-:W-:Y:S06]  /*74a0*/  @!P5 BRA `(.L_x_115) ;  /* 0x000000000068d947 */ /* 0x004fec0003800000 */
[----:B------:R-:W-:Y:S01]  /*74b0*/  ISETP.NE.AND P1, PT, R103, RZ, PT ;  /* 0x000000ff6700720c */ /* 0x000fe20003f25270 */
[----:B------:R-:W-:Y:S01]  /*74c0*/  BSSY B0, `(.L_x_116) ;  /* 0x000000d000007945 */ /* 0x000fe20003800000 */
[----:B------:R-:W-:Y:S02]  /*74d0*/  CS2R R50, SRZ ;  /* 0x0000000000327805 */ /* 0x000fe4000001ff00 */
[----:B------:R-:W-:Y:S02]  /*74e0*/  CS2R R48, SRZ ;  /* 0x0000000000307805 */ /* 0x000fe4000001ff00 */
[----:B------:R-:W-:Y:S02]  /*74f0*/  CS2R R58, SRZ ;  /* 0x00000000003a7805 */ /* 0x000fe4000001ff00 */
[----:B------:R-:W-:Y:S02]  /*7500*/  CS2R R56, SRZ ;  /* 0x0000000000387805 */ /* 0x000fe4000001ff00 */
[----:B------:R-:W-:Y:S02]  /*7510*/  CS2R R66, SRZ ;  /* 0x0000000000427805 */ /* 0x000fe4000001ff00 */
[----:B------:R-:W-:Y:S02]  /*7520*/  CS2R R64, SRZ ;  /* 0x0000000000407805 */ /* 0x000fe4000001ff00 */
[----:B------:R-:W-:Y:S02]  /*7530*/  CS2R R74, SRZ ;  /* 0x00000000004a7805 */ /* 0x000fe4000001ff00 */
[----:B------:R-:W-:Y:S01]  /*7540*/  CS2R R72, SRZ ;  /* 0x0000000000487805 */ /* 0x000fe2000001ff00 */
[----:B------:R-:W-:Y:S06]  /*7550*/  @P1 BRA `(.L_x_117) ;  /* 0x00000000000c1947 */ /* 0x000fec0003800000 */
[----:B------:R-:W-:Y:S04]  /*7560*/  SHF.L.U32 R3, R109, 0x1f, RZ ;  /* 0x0000001f6d037819 */ /* 0x000fe800000006ff */
[----:B------:R-:W1:Y:S02]  /*7570*/  SYNCS.PHASECHK.TRANS64.TRYWAIT P1, [R0+URZ+0x90], R3 ;  /* 0x00009003000075a7 */ /* 0x000e6400080211ff */
[----:B-1----:R-:W-:Y:S05]  /*7580*/  @!P1 BRA `(.L_x_118) ;  /* 0x0000002800009947 */ /* 0x002fea0003800000 */
.L_x_117:
[----:B------:R-:W-:Y:S05]  /*7590*/  BSYNC B0 ;  /* 0x0000000000007941 */ /* 0x000fea0003800000 */
.L_x_116:
[----:B------:R-:W-:Y:S01]  /*75a0*/  ISETP.NE.AND P1, PT, R111, RZ, PT ;  /* 0x000000ff6f00720c */ /* 0x000fe20003f25270 */
[----:B------:R-:W-:Y:S04]  /*75b0*/  UIADD3 UR4, UPT, UPT, UR46, 0x1, URZ ;  /* 0x000000012e047890 */ /* 0x000fe8000fffe0ff */
[----:B------:R-:W-:Y:S04]  /*75c0*/  UISETP.NE.AND UP0, UPT, UR4, 0x3, UPT ;  /* 0x000000030400788c */ /* 0x000fe8000bf05270 */
[----:B------:R-:W-:Y:S02]  /*75d0*/  USEL UR5, URZ, 0x1, UP0 ;  /* 0x00000001ff057887 */ /* 0x000fe40008000000 */
[----:B------:R-:W-:Y:S02]  /*75e0*/  USEL UR4, UR4, URZ, UP0 ;  /* 0x000000ff04047287 */ /* 0x000fe40008000000 */
[----:B------:R2:W1:Y:S02]  /*75f0*/  @P1 LDS.128 R48, [R82] ;  /* 0x0000000052301984 */ /* 0x0004640000000c00 */
[----:B------:R-:W-:Y:S02]  /*7600*/  LOP3.LUT R109, R109, UR5, RZ, 0x3c, !PT ;  /* 0x000000056d6d7c12 */ /* 0x000fe4000f8e3cff */
[----:B------:R2:W1:Y:S01]  /*7610*/  @P1 LDS.128 R56, [R83+0x10] ;  /* 0x0000100053381984 */ /* 0x0004620000000c00 */
[----:B------:R-:W-:Y:S03]  /*7620*/  IMAD.U32 R110, RZ, RZ, UR4 ;  /* 0x00000004ff6e7e24 */ /* 0x000fe6000f8e00ff */
[----:B------:R2:W1:Y:S04]  /*7630*/  @P1 LDS.128 R64, [R47+0x20] ;  /* 0x000020002f401984 */ /* 0x0004680000000c00 */
[----:B------:R2:W1:Y:S02]  /*7640*/  @P1 LDS.128 R72, [R46+0x10] ;  /* 0x000010002e481984 */ /* 0x0004640000000c00 */
.L_x_115:
[----:B------:R-:W-:Y:S05]  /*7650*/  BSYNC B1 ;  /* 0x0000000000017941 */ /* 0x000fea0003800000 */
.L_x_114:
[----:B-1----:R-:W-:Y:S04]  /*7660*/  SHF.R.U32.HI R0, RZ, 0x15, R39 ;  /* 0x00000015ff007819 */ /* 0x002fe80000011627 */
[----:B------:R-:W-:Y:S01]  /*7670*/  LOP3.LUT P1, RZ, R0, 0x3, R85, 0x48, !PT ;  /* 0x0000000300ff7812 */ /* 0x000fe20007824855 */
[----:B------:R-:W-:Y:S01]  /*7680*/  @!UPT UIADD3 URZ, UPT, UPT, URZ, URZ, URZ ;  /* 0x000000fffffff290 */ /* 0x000fe2000fffe0ff */
[----:B----4-:R-:W-:Y:S11]  /*7690*/  @P0 BRA `(.L_x_119) ;  /* 0x0000000000080947 */ /* 0x010ff60003800000 */
[----:B------:R-:W1:Y:S02]  /*76a0*/  SYNCS.PHASECHK.TRANS64.TRYWAIT P0, [R89+URZ+0xf0], R2 ;  /* 0x0000f002590075a7 */ /* 0x000e6400080011ff */
[----:B-1----:R-:W-:Y:S05]  /*76b0*/  @!P0 BRA `(.L_x_120) ;  /* 0x0000002400c88947 */ /* 0x002fea0003800000 */
.L_x_119:
[----:B------:R-:W-:Y:S05]  /*76c0*/  @!P1 BRA `(.L_x_121) ;  /* 0x0000000000409947 */ /* 0x000fea0003800000 */
[----:B------:R-:W4:Y:S01]  /*76d0*/  LDCU.64 UR8, c[0x4][0x70] ;  /* 0x01000e00ff0877ac */ /* 0x000f220008000a00 */
[----:B------:R-:W-:Y:S01]  /*76e0*/  MOV R3, 0x0 ;  /* 0x0000000000037802 */ /* 0x000fe20000000f00 */
[----:B------:R-:W-:Y:S02]  /*76f0*/  HFMA2 R12, -RZ, RZ, 0, 5.9604644775390625e-08 ;  /* 0x00000001ff0c7431 */ /* 0x000fe400000001ff */
[----:B------:R-:W-:Y:S02]  /*7700*/  IMAD.MOV.U32 R8, RZ, RZ, 0x192 ;  /* 0x00000192ff087424 */ /* 0x000fe400078e00ff */
[----:B------:R-:W-:Y:S01]  /*7710*/  IMAD.MOV.U32 R13, RZ, RZ, RZ ;  /* 0x000000ffff0d7224 */ /* 0x000fe200078e00ff */
[----:B------:R-:W5:Y:S01]  /*7720*/  LDCU.64 UR6, c[0x4][0x78] ;  /* 0x01000f00ff0677ac */ /* 0x000f620008000a00 */
[----:B-1----:R-:W1:Y:S01]  /*7730*/  LDC.64 R2, c[0x4][R3] ;  /* 0x0100000003027b82 */ /* 0x002e620000000a00 */
[----:B------:R-:W2:Y:S01]  /*7740*/  LDCU.64 UR4, c[0x4][0x10] ;  /* 0x01000200ff0477ac */ /* 0x000ea20008000a00 */
[----:B----4-:R-:W-:Y:S01]  /*7750*/  MOV R5, UR9 ;  /* 0x0000000900057c02 */ /* 0x010fe20008000f00 */
[----:B------:R-:W-:Y:S01]  /*7760*/  IMAD.U32 R4, RZ, RZ, UR8 ;  /* 0x00000008ff047e24 */ /* 0x000fe2000f8e00ff */
[----:B-----5:R-:W-:Y:S01]  /*7770*/  MOV R7, UR7 ;  /* 0x0000000700077c02 */ /* 0x020fe20008000f00 */
[----:B------:R-:W-:Y:S01]  /*7780*/  IMAD.U32 R6, RZ, RZ, UR6 ;  /* 0x00000006ff067e24 */ /* 0x000fe2000f8e00ff */
[----:B--2---:R-:W-:Y:S01]  /*7790*/  MOV R11, UR5 ;  /* 0x00000005000b7c02 */ /* 0x004fe20008000f00 */
[----:B------:R-:W-:Y:S02]  /*77a0*/  IMAD.U32 R10, RZ, RZ, UR4 ;  /* 0x00000004ff0a7e24 */ /* 0x000fe4000f8e00ff */
[----:B------:R-:W-:Y:S07]  /*77b0*/  LEPC R20, `(.L_x_121) ;  /* 0x000000001014794e */ /* 0x000fee0000000000 */
[----:B-1-3--:R-:W-:Y:S05]  /*77c0*/  CALL.ABS.NOINC R2 ;  /* 0x0000000002007343 */ /* 0x00afea0003c00000 */
.L_x_121:
[C---:B------:R-:W-:Y:S01]  /*77d0*/  SHF.L.U32 R40, R48.reuse, 0x10, RZ ;  /* 0x0000001030287819 */ /* 0x040fe200000006ff */
[----:B------:R-:W-:Y:S05]  /*77e0*/  WARPSYNC.ALL ;  /* 0x0000000000007948 */ /* 0x000fea0003800000 */
[----:B------:R-:W-:Y:S01]  /*77f0*/  R2UR UR4, R39 ;  /* 0x00000000270472ca */ /* 0x000fe200000e0000 */
[----:B------:R-:W-:Y:S01]  /*7800*/  BSSY.RECONVERGENT B0, `(.L_x_122) ;  /* 0x0000087000007945 */ /* 0x000fe20003800200 */
[----:B------:R-:W-:Y:S02]  /*7810*/  LOP3.LUT R43, R48, 0xffff0000, RZ, 0xc0, !PT ;  /* 0xffff0000302b7812 */ /* 0x000fe400078ec0ff */
[----:B------:R-:W-:Y:S02]  /*7820*/  SHF.L.U32 R42, R49, 0x10, RZ ;  /* 0x00000010312a7819 */ /* 0x000fe400000006ff */
[----:B------:R-:W-:Y:S02]  /*7830*/  SHF.L.U32 R45, R51, 0x10, RZ ;  /* 0x00000010332d7819 */ /* 0x000fe400000006ff */
[----:B------:R-:W-:Y:S02]  /*7840*/  LOP3.LUT R44, R75, 0xffff0000, RZ, 0xc0, !PT ;  /* 0xffff00004b2c7812 */ /* 0x000fe400078ec0ff */
[----:B------:R-:W-:Y:S03]  /*7850*/  ISETP.NE.AND P0, PT, R98, RZ, PT ;  /* 0x000000ff6200720c */ /* 0x000fe60003f05270 */
[----:B------:R-:W3:Y:S02]  /*7860*/  LDTM.x32 R4, tmem[UR4] ;  /* 0x00000004000479ee */ /* 0x000ee400082c0000 */
[C---:B---3--:R-:W-:Y:S01]  /*7870*/  FMUL R0, R38.reuse, R4 ;  /* 0x0000000426007220 */ /* 0x048fe20000400000 */
[C---:B-1----:R-:W-:Y:S01]  /*7880*/  FMUL R2, R38.reuse, R5 ;  /* 0x0000000526027220 */ /* 0x042fe20000400000 */
[C---:B------:R-:W-:Y:S01]  /*7890*/  FMUL R3, R38.reuse, R6 ;  /* 0x0000000626037220 */ /* 0x040fe20000400000 */
[----:B------:R-:W-:Y:S01]  /*78a0*/  FMUL R7, R38, R7 ;  /* 0x0000000726077220 */ /* 0x000fe20000400000 */
[----:B------:R-:W-:Y:S01]  /*78b0*/  FFMA R0, R41, R40, R0 ;  /* 0x0000002829007223 */ /* 0x000fe20000000000 */
[----:B------:R-:W-:Y:S01]  /*78c0*/  LOP3.LUT R40, R49, 0xffff0000, RZ, 0xc0, !PT ;  /* 0xffff000031287812 */ /* 0x000fe200078ec0ff */
[C---:B------:R-:W-:Y:S01]  /*78d0*/  FFMA R2, R41.reuse, R43, R2 ;  /* 0x0000002b29027223 */ /* 0x040fe20000000002 */
[C---:B------:R-:W-:Y:S01]  /*78e0*/  SHF.L.U32 R43, R50.reuse, 0x10, RZ ;  /* 0x00000010322b7819 */ /* 0x040fe200000006ff */
[C---:B------:R-:W-:Y:S01]  /*78f0*/  FFMA R3, R41.reuse, R42, R3 ;  /* 0x0000002a29037223 */ /* 0x040fe20000000003 */
[----:B------:R-:W-:Y:S01]  /*7900*/  LOP3.LUT R42, R50, 0xffff0000, RZ, 0xc0, !PT ;  /* 0xffff0000322a7812 */ /* 0x000fe200078ec0ff */
[----:B------:R-:W-:Y:S01]  /*7910*/  FMUL R4, R38, R8 ;  /* 0x0000000826047220 */ /* 0x000fe20000400000 */
[----:B------:R-:W-:Y:S01]  /*7920*/  F2FP.BF16.F32.PACK_AB R52, R2, R0 ;  /* 0x000000000234723e */ /* 0x000fe200000010ff */
[----:B------:R-:W-:Y:S01]  /*7930*/  FFMA R7, R41, R40, R7 ;  /* 0x0000002829077223 */ /* 0x000fe20000000007 */
[----:B------:R-:W-:Y:S01]  /*7940*/  LOP3.LUT R40, R51, 0xffff0000, RZ, 0xc0, !PT ;  /* 0xffff000033287812 */ /* 0x000fe200078ec0ff */
[C---:B------:R-:W-:Y:S01]  /*7950*/  FMUL R5, R38.reuse, R9 ;  /* 0x0000000926057220 */ /* 0x040fe20000400000 */
[C---:B------:R-:W-:Y:S01]  /*7960*/  FMUL R6, R38.reuse, R10 ;  /* 0x0000000a26067220 */ /* 0x040fe20000400000 */
[----:B------:R-:W-:Y:S01]  /*7970*/  FMUL R11, R38, R11 ;  /* 0x0000000b260b7220 */ /* 0x000fe20000400000 */
[----:B------:R-:W-:Y:S01]  /*7980*/  F2FP.BF16.F32.PACK_AB R53, R7, R3 ;  /* 0x000000030735723e */ /* 0x000fe200000010ff */
[C---:B------:R-:W-:Y:S01]  /*7990*/  FFMA R4, R41.reuse, R43, R4 ;  /* 0x0000002b29047223 */ /* 0x040fe20000000004 */
[C---:B------:R-:W-:Y:S01]  /*79a0*/  SHF.L.U32 R43, R56.reuse, 0x10, RZ ;  /* 0x00000010382b7819 */ /* 0x040fe200000006ff */
[----:B------:R-:W-:Y:S01]  /*79b0*/  FFMA R5, R41, R42, R5 ;  /* 0x0000002a29057223 */ /* 0x000fe20000000005 */
[----:B------:R-:W-:Y:S01]  /*79c0*/  LOP3.LUT R42, R57, 0xffff0000, RZ, 0xc0, !PT ;  /* 0xffff0000392a7812 */ /* 0x000fe200078ec0ff */
[----:B------:R-:W-:Y:S01]  /*79d0*/  FFMA R6, R41, R45, R6 ;  /* 0x0000002d29067223 */ /* 0x000fe20000000006 */
[----:B------:R-:W-:Y:S01]  /*79e0*/  SHF.L.U32 R45, R57, 0x10, RZ ;  /* 0x00000010392d7819 */ /* 0x000fe200000006ff */
[----:B------:R-:W-:Y:S01]  /*79f0*/  FFMA R11, R41, R40, R11 ;  /* 0x00000028290b7223 */ /* 0x000fe2000000000b */
[----:B------:R-:W-:Y:S01]  /*7a00*/  LOP3.LUT R40, R56, 0xffff0000, RZ, 0xc0, !PT ;  /* 0xffff000038287812 */ /* 0x000fe200078ec0ff */
[C---:B------:R-:W-:Y:S01]  /*7a10*/  FMUL R8, R38.reuse, R12 ;  /* 0x0000000c26087220 */ /* 0x040fe20000400000 */
[----:B------:R-:W-:Y:S01]  /*7a20*/  F2FP.BF16.F32.PACK_AB R54, R5, R4 ;  /* 0x000000040536723e */ /* 0x000fe200000010ff */
[C---:B------:R-:W-:Y:S01]  /*7a30*/  FMUL R9, R38.reuse, R13 ;  /* 0x0000000d26097220 */ /* 0x040fe20000400000 */
[----:B------:R-:W-:Y:S01]  /*7a40*/  F2FP.BF16.F32.PACK_AB R55, R11, R6 ;  /* 0x000000060b37723e */ /* 0x000fe200000010ff */
[C---:B------:R-:W-:Y:S01]  /*7a50*/  FMUL R10, R38.reuse, R14 ;  /* 0x0000000e260a7220 */ /* 0x040fe20000400000 */
[----:B------:R-:W-:Y:S01]  /*7a60*/  FMUL R15, R38, R15 ;  /* 0x0000000f260f7220 */ /* 0x000fe20000400000 */
[----:B------:R-:W-:Y:S01]  /*7a70*/  FFMA R8, R41, R43, R8 ;  /* 0x0000002b29087223 */ /* 0x000fe20000000008 */
[----:B------:R-:W-:Y:S01]  /*7a80*/  SHF.L.U32 R43, R59, 0x10, RZ ;  /* 0x000000103b2b7819 */ /* 0x000fe200000006ff */
[C---:B------:R-:W-:Y:S01]  /*7a90*/  FFMA R9, R41.reuse, R40, R9 ;  /* 0x0000002829097223 */ /* 0x040fe20000000009 */
[C---:B------:R-:W-:Y:S01]  /*7aa0*/  SHF.L.U32 R40, R58.reuse, 0x10, RZ ;  /* 0x000000103a287819 */ /* 0x040fe200000006ff */
        /* <DEDUP_REMOVED lines=8> */
[----:B------:R-:W-:Y:S01]  /*7b30*/  FMUL R14, R38, R18 ;  /* 0x00000012260e7220 */ /* 0x000fe20000400000 */
[----:B------:R-:W-:Y:S01]  /*7b40*/  FFMA R12, R41, R40, R12 ;  /* 0x00000028290c7223 */ /* 0x000fe2000000000c */
[----:B------:R-:W-:Y:S01]  /*7b50*/  LOP3.LUT R40, R59, 0xffff0000, RZ, 0xc0, !PT ;  /* 0xffff00003b287812 */ /* 0x000fe200078ec0ff */
[C---:B------:R-:W-:Y:S01]  /*7b60*/  FFMA R13, R41.reuse, R42, R13 ;  /* 0x0000002a290d7223 */ /* 0x040fe2000000000d */
[----:B------:R-:W-:Y:S01]  /*7b70*/  LOP3.LUT R42, R64, 0xffff0000, RZ, 0xc0, !PT ;  /* 0xffff0000402a7812 */ /* 0x000fe200078ec0ff */
[----:B------:R-:W-:Y:S01]  /*7b80*/  FMUL R19, R38, R19 ;  /* 0x0000001326137220 */ /* 0x000fe20000400000 */
[----:B------:R-:W-:Y:S01]  /*7b90*/  FFMA R14, R41, R43, R14 ;  /* 0x0000002b290e7223 */ /* 0x000fe2000000000e */
[----:B------:R-:W-:Y:S01]  /*7ba0*/  SHF.L.U32 R43, R64, 0x10, RZ ;  /* 0x00000010402b7819 */ /* 0x000fe200000006ff */
[----:B------:R1:W-:Y:S01]  /*7bb0*/  STS.128 [R82], R52 ;  /* 0x0000003452007388 */ /* 0x0003e20000000c00 */
[----:B------:R-:W-:Y:S01]  /*7bc0*/  F2FP.BF16.F32.PACK_AB R62, R13, R12 ;  /* 0x0000000c0d3e723e */ /* 0x000fe200000010ff */
[C---:B------:R-:W-:Y:S01]  /*7bd0*/  FMUL R16, R38.reuse, R20 ;  /* 0x0000001426107220 */ /* 0x040fe20000400000 */
        /* <DEDUP_REMOVED lines=8> */
[C---:B------:R-:W-:Y:S01]  /*7c60*/  FFMA R17, R41.reuse, R42, R17 ;  /* 0x0000002a29117223 */ /* 0x040fe20000000011 */
[----:B------:R-:W-:Y:S01]  /*7c70*/  FFMA R18, R41, R45, R18 ;  /* 0x0000002d29127223 */ /* 0x000fe20000000012 */
[----:B------:R1:W-:Y:S01]  /*7c80*/  STS.128 [R83+0x10], R60 ;  /* 0x0000103c53007388 */ /* 0x0003e20000000c00 */
[----:B------:R-:W-:Y:S01]  /*7c90*/  SHF.L.U32 R45, R67, 0x10, RZ ;  /* 0x00000010432d7819 */ /* 0x000fe200000006ff */
[----:B------:R-:W-:Y:S01]  /*7ca0*/  FFMA R23, R41, R40, R23 ;  /* 0x0000002829177223 */ /* 0x000fe20000000017 */
[----:B------:R-:W-:Y:S01]  /*7cb0*/  LOP3.LUT R40, R66, 0xffff0000, RZ, 0xc0, !PT ;  /* 0xffff000042287812 */ /* 0x000fe200078ec0ff */
[C---:B------:R-:W-:Y:S01]  /*7cc0*/  FMUL R20, R38.reuse, R24 ;  /* 0x0000001826147220 */ /* 0x040fe20000400000 */
[----:B------:R-:W-:Y:S01]  /*7cd0*/  LOP3.LUT R42, R67, 0xffff0000, RZ, 0xc0, !PT ;  /* 0xffff0000432a7812 */ /* 0x000fe200078ec0ff */
[C---:B------:R-:W-:Y:S01]  /*7ce0*/  FMUL R21, R38.reuse, R25 ;  /* 0x0000001926157220 */ /* 0x040fe20000400000 */
[----:B------:R-:W-:Y:S01]  /*7cf0*/  F2FP.BF16.F32.PACK_AB R68, R17, R16 ;  /* 0x000000101144723e */ /* 0x000fe200000010ff */
[C---:B------:R-:W-:Y:S01]  /*7d00*/  FMUL R22, R38.reuse, R26 ;  /* 0x0000001a26167220 */ /* 0x040fe20000400000 */
[----:B------:R-:W-:Y:S01]  /*7d10*/  FMUL R27, R38, R27 ;  /* 0x0000001b261b7220 */ /* 0x000fe20000400000 */
[C---:B------:R-:W-:Y:S01]  /*7d20*/  FFMA R20, R41.reuse, R43, R20 ;  /* 0x0000002b29147223 */ /* 0x040fe20000000014 */
[C---:B------:R-:W-:Y:S01]  /*7d30*/  FFMA R21, R41.reuse, R40, R21 ;  /* 0x0000002829157223 */ /* 0x040fe20000000015 */
[C---:B------:R-:W-:Y:S01]  /*7d40*/  FFMA R22, R41.reuse, R45, R22 ;  /* 0x0000002d29167223 */ /* 0x040fe20000000016 */
[----:B------:R-:W-:Y:S01]  /*7d50*/  FFMA R27, R41, R42, R27 ;  /* 0x0000002a291b7223 */ /* 0x000fe2000000001b */
[----:B------:R-:W-:Y:S01]  /*7d60*/  SHF.L.U32 R40, R72, 0x10, RZ ;  /* 0x0000001048287819 */ /* 0x000fe200000006ff */
[----:B------:R-:W-:Y:S01]  /*7d70*/  FMUL R24, R38, R28 ;  /* 0x0000001c26187220 */ /* 0x000fe20000400000 */
[----:B------:R-:W-:Y:S01]  /*7d80*/  LOP3.LUT R42, R72, 0xffff0000, RZ, 0xc0, !PT ;  /* 0xffff0000482a7812 */ /* 0x000fe200078ec0ff */
[C---:B------:R-:W-:Y:S01]  /*7d90*/  FMUL R25, R38.reuse, R29 ;  /* 0x0000001d26197220 */ /* 0x040fe20000400000 */
[----:B------:R-:W-:Y:S01]  /*7da0*/  SHF.L.U32 R43, R73, 0x10, RZ ;  /* 0x00000010492b7819 */ /* 0x000fe200000006ff */
[C---:B------:R-:W-:Y:S01]  /*7db0*/  FMUL R26, R38.reuse, R30 ;  /* 0x0000001e261a7220 */ /* 0x040fe20000400000 */
[C---:B------:R-:W-:Y:S01]  /*7dc0*/  FFMA R24, R41.reuse, R40, R24 ;  /* 0x0000002829187223 */ /* 0x040fe20000000018 */
[----:B------:R-:W-:Y:S01]  /*7dd0*/  FFMA R25, R41, R42, R25 ;  /* 0x0000002a29197223 */ /* 0x000fe20000000019 */
[----:B------:R-:W-:Y:S01]  /*7de0*/  LOP3.LUT R40, R73, 0xffff0000, RZ, 0xc0, !PT ;  /* 0xffff000049287812 */ /* 0x000fe200078ec0ff */
[----:B------:R-:W-:Y:S01]  /*7df0*/  FFMA R26, R41, R43, R26 ;  /* 0x0000002b291a7223 */ /* 0x000fe2000000001a */
[----:B------:R-:W-:Y:S01]  /*7e00*/  FMUL R31, R38, R31 ;  /* 0x0000001f261f7220 */ /* 0x000fe20000400000 */
[----:B------:R-:W-:Y:S01]  /*7e10*/  SHF.L.U32 R43, R74, 0x10, RZ ;  /* 0x000000104a2b7819 */ /* 0x000fe200000006ff */
[----:B------:R-:W-:Y:S01]  /*7e20*/  FMUL R28, R38, R32 ;  /* 0x00000020261c7220 */ /* 0x000fe20000400000 */
[----:B------:R-:W-:Y:S01]  /*7e30*/  LOP3.LUT R42, R74, 0xffff0000, RZ, 0xc0, !PT ;  /* 0xffff00004a2a7812 */ /* 0x000fe200078ec0ff */
[C---:B------:R-:W-:Y:S01]  /*7e40*/  FMUL R29, R38.reuse, R33 ;  /* 0x00000021261d7220 */ /* 0x040fe20000400000 */
[----:B------:R-:W-:Y:S01]  /*7e50*/  SHF.L.U32 R45, R75, 0x10, RZ ;  /* 0x000000104b2d7819 */ /* 0x000fe200000006ff */
[C---:B------:R-:W-:Y:S01]  /*7e60*/  FMUL R30, R38.reuse, R34 ;  /* 0x00000022261e7220 */ /* 0x040fe20000400000 */
[----:B------:R-:W-:Y:S01]  /*7e70*/  FFMA R31, R41, R40, R31 ;  /* 0x00000028291f7223 */ /* 0x000fe2000000001f */
[----:B------:R-:W-:Y:S01]  /*7e80*/  FMUL R35, R38, R35 ;  /* 0x0000002326237220 */ /* 0x000fe20000400000 */
[----:B------:R-:W-:Y:S01]  /*7e90*/  F2FP.BF16.F32.PACK_AB R69, R23, R18 ;  /* 0x000000121745723e */ /* 0x000fe200000010ff */
[----:B------:R-:W-:Y:S01]  /*7ea0*/  FFMA R28, R41, R43, R28 ;  /* 0x0000002b291c7223 */ /* 0x000fe2000000001c */
[----:B------:R-:W-:Y:S01]  /*7eb0*/  F2FP.BF16.F32.PACK_AB R70, R21, R20 ;  /* 0x000000141546723e */ /* 0x000fe200000010ff */
[----:B------:R-:W-:Y:S01]  /*7ec0*/  FFMA R29, R41, R42, R29 ;  /* 0x0000002a291d7223 */ /* 0x000fe2000000001d */
[----:B------:R-:W-:Y:S01]  /*7ed0*/  F2FP.BF16.F32.PACK_AB R71, R27, R22 ;  /* 0x000000161b47723e */ /* 0x000fe200000010ff */
[C---:B------:R-:W-:Y:S01]  /*7ee0*/  FFMA R30, R41.reuse, R45, R30 ;  /* 0x0000002d291e7223 */ /* 0x040fe2000000001e */
[----:B------:R-:W-:Y:S01]  /*7ef0*/  FFMA R35, R41, R44, R35 ;  /* 0x0000002c29237223 */ /* 0x000fe20000000023 */
[----:B------:R-:W-:Y:S02]  /*7f00*/  F2FP.BF16.F32.PACK_AB R104, R25, R24 ;  /* 0x000000181968723e */ /* 0x000fe400000010ff */
[----:B------:R1:W-:Y:S01]  /*7f10*/  STS.128 [R47+0x20], R68 ;  /* 0x000020442f007388 */ /* 0x0003e20000000c00 */
[----:B------:R-:W-:Y:S02]  /*7f20*/  F2FP.BF16.F32.PACK_AB R105, R31, R26 ;  /* 0x0000001a1f69723e */ /* 0x000fe400000010ff */
[----:B------:R-:W-:Y:S02]  /*7f30*/  F2FP.BF16.F32.PACK_AB R106, R29, R28 ;  /* 0x0000001c1d6a723e */ /* 0x000fe400000010ff */
[----:B------:R-:W-:Y:S05]  /*7f40*/  F2FP.BF16.F32.PACK_AB R107, R35, R30 ;  /* 0x0000001e236b723e */ /* 0x000fea00000010ff */
[----:B------:R1:W-:Y:S01]  /*7f50*/  STS.128 [R46+0x10], R104 ;  /* 0x000010682e007388 */ /* 0x0003e20000000c00 */
[----:B------:R-:W-:Y:S01]  /*7f60*/  @!PT LDS RZ, [RZ] ;  /* 0x00000000fffff984 */ /* 0x000fe20000000800 */
[----:B------:R-:W-:Y:S01]  /*7f70*/  @!PT LDS RZ, [RZ] ;  /* 0x00000000fffff984 */ /* 0x000fe20000000800 */
[----:B------:R-:W-:Y:S01]  /*7f80*/  @!PT LDS RZ, [RZ] ;  /* 0x00000000fffff984 */ /* 0x000fe20000000800 */
[----:B------:R-:W-:Y:S01]  /*7f90*/  @!PT LDS RZ, [RZ] ;  /* 0x00000000fffff984 */ /* 0x000fe20000000800 */
[----:B------:R3:W-:Y:S07]  /*7fa0*/  MEMBAR.ALL.CTA ;  /* 0x0000000000007992 */ /* 0x0007ee0000008000 */
[----:B---3--:R-:W3:Y:S02]  /*7fb0*/  FENCE.VIEW.ASYNC.S ;  /* 0x00000000000073c6 */ /* 0x008ee40000000000 */
[----:B---3--:R-:W-:Y:S06]  /*7fc0*/  BAR.SYNC.DEFER_BLOCKING 0x1, 0x80 ;  /* 0x0042000000007b1d */ /* 0x008fec0000010000 */
[----:B------:R-:W-:Y:S05]  /*7fd0*/  @P0 BRA `(.L_x_123) ;  /* 0x0000000000240947 */ /* 0x000fea0003800000 */
[----:B------:R-:W3:Y:S01]  /*7fe0*/  LDCU.64 UR6, c[0x0][0x348] ;  /* 0x00006900ff0677ac */ /* 0x000ee20008000a00 */
[----:B------:R-:W-:Y:S01]  /*7ff0*/  R2UR UR5, R108 ;  /* 0x000000006c0572ca */ /* 0x000fe200000e0000 */
[----:B------:R-:W-:Y:S11]  /*8000*/  UMOV UR51, UR44 ;  /* 0x0000002c00337c82 */ /* 0x000ff60008000000 */
[----:B------:R-:W-:Y:S01]  /*8010*/  @!UPT UIADD3 URZ, UPT, UPT, URZ, URZ, URZ ;  /* 0x000000fffffff290 */ /* 0x000fe2000fffe0ff */
[----:B------:R-:W-:Y:S02]  /*8020*/  UIADD3 UR48, UPT, UPT, UR47, 0x200, UR5 ;  /* 0x000002002f307890 */ /* 0x000fe4000fffe005 */
[----:B---3--:R-:W-:Y:S04]  /*8030*/  UIADD3 UR4, UP0, UPT, UR6, 0xa80, URZ ;  /* 0x00000a8006047890 */ /* 0x008fe8000ff1e0ff */
[----:B------:R-:W-:Y:S09]  /*8040*/  UIADD3.X UR5, UPT, UPT, URZ, UR7, URZ, UP0, !UPT ;  /* 0x00000007ff057290 */ /* 0x000ff200087fe4ff */
[----:B------:R3:W-:Y:S02]  /*8050*/  UTMASTG.3D [UR48], [UR4] ;  /* 0x00000030040073b5 */ /* 0x0007e40008010000 */
[----:B---3--:R0:W-:Y:S02]  /*8060*/  UTMACMDFLUSH ;  /* 0x00000000000079b7 */ /* 0x0081e40000000000 */
.L_x_123:
[----:B------:R-:W-:Y:S05]  /*8070*/  BSYNC.RECONVERGENT B0 ;  /* 0x0000000000007941 */ /* 0x000fea0003800200 */
.L_x_122:
[----:B------:R-:W-:Y:S01]  /*8080*/  UIADD3 UR43, UPT, UPT, UR46, 0x1, URZ ;  /* 0x000000012e2b7890 */ /* 0x000fe2000fffe0ff */
[----:B------:R-:W-:Y:S03]  /*8090*/  BSSY.RECONVERGENT B0, `(.L_x_124) ;  /* 0x0000005000007945 */ /* 0x000fe60003800200 */
[----:B------:R-:W-:Y:S04]  /*80a0*/  UISETP.NE.AND UP0, UPT, UR43, 0x3, UPT ;  /* 0x000000032b00788c */ /* 0x000fe8000bf05270 */
[----:B------:R-:W-:Y:S01]  /*80b0*/  USEL UR45, UR43, URZ, UP0 ;  /* 0x000000ff2b2d7287 */ /* 0x000fe20008000000 */
[----:B------:R-:W-:Y:S11]  /*80c0*/  @P0 BRA `(.L_x_125) ;  /* 0x0000000000040947 */ /* 0x000ff60003800000 */
[----:B------:R-:W-:Y:S04]  /*80d0*/  DEPBAR.LE SB0, 0x1 ;  /* 0x000080400000791a */ /* 0x000fe80000000000 */
.L_x_125:
[----:B------:R-:W-:Y:S05]  /*80e0*/  BSYNC.RECONVERGENT B0 ;  /* 0x0000000000007941 */ /* 0x000fea0003800200 */
.L_x_124:
[----:B------:R-:W-:Y:S01]  /*80f0*/  BAR.SYNC.DEFER_BLOCKING 0x1, 0x80 ;  /* 0x0042000000007b1d */ /* 0x000fe20000010000 */
[----:B------:R-:W-:Y:S01]  /*8100*/  ISETP.NE.AND P1, PT, R102, RZ, PT ;  /* 0x000000ff6600720c */ /* 0x000fe20003f25270 */
[----:B------:R-:W-:Y:S01]  /*8110*/  UISETP.NE.AND UP0, UPT, UR53, URZ, UPT ;  /* 0x000000ff3500728c */ /* 0x000fe2000bf05270 */
[----:B------:R-:W-:Y:S11]  /*8120*/  LEA R3, R110, UR47, 0x3 ;  /* 0x0000002f6e037c11 */ /* 0x000ff6000f8e18ff */
[----:B------:R-:W-:Y:S01]  /*8130*/  @P1 SHF.L.U32 R4, R109, 0x1f, RZ ;  /* 0x0000001f6d041819 */ /* 0x000fe200000006ff */
[----:B------:R-:W-:Y:S06]  /*8140*/  BRA.U !UP0, `(.L_x_126) ;  /* 0x0000000108247547 */ /* 0x000fec000b800000 */
[----:B------:R-:W3:Y:S01]  /*8150*/  S2R R0, SR_CgaCtaId ;  /* 0x0000000000007919 */ /* 0x000ee20000008800 */
[----:B------:R-:W-:Y:S01]  /*8160*/  IMAD.U32 R2, RZ, RZ, UR52 ;  /* 0x00000034ff027e24 */ /* 0x000fe2000f8e00ff */
[----:B------:R-:W-:Y:S04]  /*8170*/  UIADD3 UR4, UPT, UPT, UR52, 0x1, URZ ;  /* 0x0000000134047890 */ /* 0x000fe8000fffe0ff */
[----:B------:R-:W-:Y:S01]  /*8180*/  @P1 LEA R2, R2, UR47, 0x3 ;  /* 0x0000002f02021c11 */ /* 0x000fe2000f8e18ff */
[----:B------:R-:W-:Y:S04]  /*8190*/  UISETP.NE.AND UP0, UPT, UR4, 0x3, UPT ;  /* 0x000000030400788c */ /* 0x000fe8000bf05270 */
[----:B------:R-:W-:Y:S01]  /*81a0*/  @P1 VIADD R5, R2, 0xa8 ;  /* 0x000000a802051836 */ /* 0x000fe20000000000 */
[----:B------:R-:W-:Y:S04]  /*81b0*/  USEL UR52, UR4, URZ, UP0 ;  /* 0x000000ff04347287 */ /* 0x000fe80008000000 */
[----:B---3--:R-:W-:Y:S04]  /*81c0*/  @P1 PRMT R0, R0, 0x654, R5 ;  /* 0x0000065400001816 */ /* 0x008fe80000000005 */
[----:B------:R3:W-:Y:S04]  /*81d0*/  @P1 SYNCS.ARRIVE.TRANS64.RED.A1T0 RZ, [R0+URZ], RZ ;  /* 0x000000ff00ff19a7 */ /* 0x0007e800081004ff */
.L_x_126:
[----:B------:R-:W4:Y:S01]  /*81e0*/  @P1 SYNCS.PHASECHK.TRANS64.TRYWAIT P0, [R3+URZ+0x90], R4 ;  /* 0x00009004030015a7 */ /* 0x000f2200080011ff */
[----:B------:R-:W-:Y:S01]  /*81f0*/  BSSY B1, `(.L_x_127) ;  /* 0x0000015000017945 */ /* 0x000fe20003800000 */
[----:B----4-:R-:W-:Y:S03]  /*8200*/  @P1 SEL R103, RZ, 0x1, !P0 ;  /* 0x00000001ff671807 */ /* 0x010fe60004000000 */
[----:B------:R-:W-:Y:S05]  /*8210*/  @!P1 BRA `(.L_x_128) ;  /* 0x0000000000489947 */ /* 0x000fea0003800000 */
[----:B------:R-:W-:Y:S01]  /*8220*/  ISETP.NE.AND P1, PT, R111, RZ, PT ;  /* 0x000000ff6f00720c */ /* 0x000fe20003f25270 */
[----:B------:R-:W-:Y:S01]  /*8230*/  BSSY B0, `(.L_x_129) ;  /* 0x000000a000007945 */ /* 0x000fe20003800000 */
[----:B------:R-:W-:Y:S11]  /*8240*/  ISETP.NE.AND P0, PT, R103, RZ, PT ;  /* 0x000000ff6700720c */ /* 0x000ff60003f05270 */
[----:B------:R-:W-:Y:S04]  /*8250*/  @P1 IMAD R110, R110, 0x2000, R97 ;  /* 0x000020006e6e1824 */ /* 0x000fe800078e0261 */
[----:B------:R-:W-:Y:S01]  /*8260*/  @P1 IMAD.IADD R5, R81, 0x1, R110 ;  /* 0x0000000151051824 */ /* 0x000fe200078e026e */
[----:B------:R-:W-:Y:S03]  /*8270*/  @P1 IADD3 R2, PT, PT, R80, R110, RZ ;  /* 0x0000006e50021210 */ /* 0x000fe60007ffe0ff */
[----:B---3--:R-:W-:Y:S01]  /*8280*/  @P1 IMAD.IADD R0, R96, 0x1, R5 ;  /* 0x0000000160001824 */ /* 0x008fe200078e0205 */
[----:B------:R-:W-:Y:S06]  /*8290*/  @P0 BRA `(.L_x_130) ;  /* 0x00000000000c0947 */ /* 0x000fec0003800000 */
[----:B------:R-:W-:Y:S04]  /*82a0*/  SHF.L.U32 R4, R109, 0x1f, RZ ;  /* 0x0000001f6d047819 */ /* 0x000fe800000006ff */
[----:B------:R-:W3:Y:S02]  /*82b0*/  SYNCS.PHASECHK.TRANS64.TRYWAIT P0, [R3+URZ+0x90], R4 ;  /* 0x00009004030075a7 */ /* 0x000ee400080011ff */
[----:B---3--:R-:W-:Y:S05]  /*82c0*/  @!P0 BRA `(.L_x_131) ;  /* 0x0000001800d88947 */ /* 0x008fea0003800000 */
.L_x_130:
[----:B------:R-:W-:Y:S05]  /*82d0*/  BSYNC B0 ;  /* 0x0000000000007941 */ /* 0x000fea0003800000 */
.L_x_129:
[----:B------:R-:W-:Y:S11]  /*82e0*/  ISETP.NE.AND P0, PT, R111, RZ, PT ;  /* 0x000000ff6f00720c */ /* 0x000ff60003f05270 */
[----:B------:R-:W-:Y:S02]  /*82f0*/  @!UPT UIADD3 URZ, UPT, UPT, URZ, URZ, URZ ;  /* 0x000000fffffff290 */ /* 0x000fe4000fffe0ff */
[----:B------:R4:W1:Y:S04]  /*8300*/  @P0 LDS.128 R48, [R110] ;  /* 0x000000006e300984 */ /* 0x0008680000000c00 */
[----:B------:R4:W1:Y:S04]  /*8310*/  @P0 LDS.128 R64, [R2+0x20] ;  /* 0x0000200002400984 */ /* 0x0008680000000c00 */
[----:B------:R4:W1:Y:S04]  /*8320*/  @P0 LDS.128 R56, [R5+0x10] ;  /* 0x0000100005380984 */ /* 0x0008680000000c00 */
[----:B------:R4:W1:Y:S02]  /*8330*/  @P0 LDS.128 R72, [R0+0x10] ;  /* 0x0000100000480984 */ /* 0x0008640000000c00 */
.L_x_128:
[----:B------:R-:W-:Y:S05]  /*8340*/  BSYNC B1 ;  /* 0x0000000000017941 */ /* 0x000fea0003800000 */
.L_x_127:
[----:B---34-:R-:W-:Y:S05]  /*8350*/  VIADD R0, R39, 0x20 ;  /* 0x0000002027007836 */ /* 0x018fea0000000000 */
[----:B------:R-:W-:Y:S04]  /*8360*/  SHF.R.U32.HI R0, RZ, 0x15, R0 ;  /* 0x00000015ff007819 */ /* 0x000fe80000011600 */
[----:B------:R-:W-:Y:S11]  /*8370*/  LOP3.LUT P0, RZ, R0, 0x3, R85, 0x48, !PT ;  /* 0x0000000300ff7812 */ /* 0x000ff60007804855 */
[----:B------:R-:W-:Y:S02]  /*8380*/  @!UPT UIADD3 URZ, UPT, UPT, URZ, URZ, URZ ;  /* 0x000000fffffff290 */ /* 0x000fe4000fffe0ff */
[----:B------:R-:W-:Y:S05]  /*8390*/  @!P0 BRA `(.L_x_132) ;  /* 0x0000000000408947 */ /* 0x000fea0003800000 */
[----:B------:R-:W3:Y:S01]  /*83a0*/  LDCU.64 UR8, c[0x4][0x70] ;  /* 0x01000e00ff0877ac */ /* 0x000ee20008000a00 */
[----:B------:R-:W-:Y:S01]  /*83b0*/  MOV R3, 0x0 ;  /* 0x0000000000037802 */ /* 0x000fe20000000f00 */
[----:B------:R-:W-:Y:S02]  /*83c0*/  HFMA2 R12, -RZ, RZ, 0, 5.9604644775390625e-08 ;  /* 0x00000001ff0c7431 */ /* 0x000fe400000001ff */
[----:B------:R-:W-:Y:S02]  /*83d0*/  IMAD.MOV.U32 R8, RZ, RZ, 0x192 ;  /* 0x00000192ff087424 */ /* 0x000fe400078e00ff */
[----:B------:R-:W-:Y:S01]  /*83e0*/  IMAD.MOV.U32 R13, RZ, RZ, RZ ;  /* 0x000000ffff0d7224 */ /* 0x000fe200078e00ff */
[----:B------:R-:W4:Y:S01]  /*83f0*/  LDCU.64 UR6, c[0x4][0x78] ;  /* 0x01000f00ff0677ac */ /* 0x000f220008000a00 */
[----:B------:R-:W1:Y:S01]  /*8400*/  LDC.64 R2, c[0x4][R3] ;  /* 0x0100000003027b82 */ /* 0x000e620000000a00 */
[----:B------:R-:W5:Y:S01]  /*8410*/  LDCU.64 UR4, c[0x4][0x10] ;  /* 0x01000200ff0477ac */ /* 0x000f620008000a00 */
[----:B---3--:R-:W-:Y:S01]  /*8420*/  MOV R5, UR9 ;  /* 0x0000000900057c02 */ /* 0x008fe20008000f00 */
[----:B------:R-:W-:Y:S01]  /*8430*/  IMAD.U32 R4, RZ, RZ, UR8 ;  /* 0x00000008ff047e24 */ /* 0x000fe2000f8e00ff */
[----:B----4-:R-:W-:Y:S01]  /*8440*/  MOV R7, UR7 ;  /* 0x0000000700077c02 */ /* 0x010fe20008000f00 */
[----:B------:R-:W-:Y:S01]  /*8450*/  IMAD.U32 R6, RZ, RZ, UR6 ;  /* 0x00000006ff067e24 */ /* 0x000fe2000f8e00ff */
[----:B-----5:R-:W-:Y:S01]  /*8460*/  MOV R11, UR5 ;  /* 0x00000005000b7c02 */ /* 0x020fe20008000f00 */
[----:B------:R-:W-:Y:S02]  /*8470*/  IMAD.U32 R10, RZ, RZ, UR4 ;  /* 0x00000004ff0a7e24 */ /* 0x000fe4000f8e00ff */
[----:B------:R-:W-:Y:S07]  /*8480*/  LEPC R20, `(.L_x_132) ;  /* 0x000000001014794e */ /* 0x000fee0000000000 */
[----:B-12---:R-:W-:Y:S05]  /*8490*/  CALL.ABS.NOINC R2 ;  /* 0x0000000002007343 */ /* 0x006fea0003c00000 */
.L_x_132:
[----:B------:R-:W-:Y:S01]  /*84a0*/  ISETP.NE.AND P0, PT, R98, RZ, PT ;  /* 0x000000ff6200720c */ /* 0x000fe20003f05270 */
[----:B------:R-:W-:Y:S05]  /*84b0*/  WARPSYNC.ALL ;  /* 0x0000000000007948 */ /* 0x000fea0003800000 */
[----:B------:R-:W-:Y:S01]  /*84c0*/  R2UR UR4, R39 ;  /* 0x00000000270472ca */ /* 0x000fe200000e0000 */
[----:B------:R-:W-:Y:S01]  /*84d0*/  BSSY.RECONVERGENT B0, `(.L_x_133) ;  /* 0x0000090000007945 */ /* 0x000fe20003800200 */
[C---:B-1----:R-:W-:Y:S02]  /*84e0*/  SHF.L.U32 R40, R48.reuse, 0x10, RZ ;  /* 0x0000001030287819 */ /* 0x042fe400000006ff */
[----:B------:R-:W-:Y:S02]  /*84f0*/  LOP3.LUT R42, R48, 0xffff0000, RZ, 0xc0, !PT ;  /* 0xffff0000302a7812 */ /* 0x000fe400078ec0ff */
[C---:B------:R-:W-:Y:S02]  /*8500*/  SHF.L.U32 R43, R49.reuse, 0x10, RZ ;  /* 0x00000010312b7819 */ /* 0x040fe400000006ff */
[----:B------:R-:W-:Y:S02]  /*8510*/  LOP3.LUT R44, R49, 0xffff0000, RZ, 0xc0, !PT ;  /* 0xffff0000312c7812 */ /* 0x000fe400078ec0ff */
[C---:B------:R-:W-:Y:S02]  /*8520*/  SHF.L.U32 R45, R50.reuse, 0x10, RZ ;  /* 0x00000010322d7819 */ /* 0x040fe400000006ff */
[----:B--2---:R-:W-:Y:S01]  /*8530*/  LOP3.LUT R46, R50, 0xffff0000, RZ, 0xc0, !PT ;  /* 0xffff0000322e7812 */ /* 0x004fe200078ec0ff */
[----:B------:R-:W1:Y:S01]  /*8540*/  LDTM.x32 R4, tmem[UR4+0x20] ;  /* 0x00002004000479ee */ /* 0x000e6200082c0000 */
[C---:B------:R-:W-:Y:S01]  /*8550*/  SHF.L.U32 R47, R51.reuse, 0x10, RZ ;  /* 0x00000010332f7819 */ /* 0x040fe200000006ff */
[----:B------:R-:W-:Y:S01]  /*8560*/  USHF.L.U32 UR4, UR45, 0xd, URZ ;  /* 0x0000000d2d047899 */ /* 0x000fe200080006ff */
[----:B------:R-:W-:Y:S01]  /*8570*/  LOP3.LUT R48, R51, 0xffff0000, RZ, 0xc0, !PT ;  /* 0xffff000033307812 */ /* 0x000fe200078ec0ff */
[----:B------:R-:W-:Y:S01]  /*8580*/  NOP ;  /* 0x0000000000007918 */ /* 0x000fe20000000000 */
[C---:B------:R-:W-:Y:S02]  /*8590*/  SHF.L.U32 R49, R56.reuse, 0x10, RZ ;  /* 0x0000001038317819 */ /* 0x040fe400000006ff */
[----:B------:R-:W-:Y:S02]  /*85a0*/  LOP3.LUT R51, R56, 0xffff0000, RZ, 0xc0, !PT ;  /* 0xffff000038337812 */ /* 0x000fe400078ec0ff */
[C---:B------:R-:W-:Y:S02]  /*85b0*/  SHF.L.U32 R50, R57.reuse, 0x10, RZ ;  /* 0x0000001039327819 */ /* 0x040fe400000006ff */
[----:B------:R-:W-:Y:S02]  /*85c0*/  LOP3.LUT R52, R57, 0xffff0000, RZ, 0xc0, !PT ;  /* 0xffff000039347812 */ /* 0x000fe400078ec0ff */
[----:B------:R-:W-:Y:S02]  /*85d0*/  IADD3 R116, PT, PT, R97, UR4, RZ ;  /* 0x0000000461747c10 */ /* 0x000fe4000fffe0ff */
[C---:B------:R-:W-:Y:S02]  /*85e0*/  SHF.L.U32 R53, R58.reuse, 0x10, RZ ;  /* 0x000000103a357819 */ /* 0x040fe400000006ff */
[----:B------:R-:W-:Y:S02]  /*85f0*/  LOP3.LUT R54, R58, 0xffff0000, RZ, 0xc0, !PT ;  /* 0xffff00003a367812 */ /* 0x000fe400078ec0ff */
[----:B------:R-:W-:Y:S02]  /*8600*/  SHF.L.U32 R55, R59, 0x10, RZ ;  /* 0x000000103b377819 */ /* 0x000fe400000006ff */
[----:B------:R-:W-:Y:S02]  /*8610*/  IADD3 R89, PT, PT, R89, 0x100, RZ ;  /* 0x0000010059597810 */ /* 0x000fe40007ffe0ff */
[----:B------:R-:W-:Y:S01]  /*8620*/  LOP3.LUT R56, R59, 0xffff0000, RZ, 0xc0, !PT ;  /* 0xffff00003b387812 */ /* 0x000fe200078ec0ff */
[C---:B-1----:R-:W-:Y:S01]  /*8630*/  FMUL R4, R38.reuse, R4 ;  /* 0x0000000426047220 */ /* 0x042fe20000400000 */
[----:B------:R-:W-:Y:S01]  /*8640*/  IADD3 R103, PT, PT, R81, R116, RZ ;  /* 0x0000007451677210 */ /* 0x000fe20007ffe0ff */
[----:B------:R-:W-:Y:S01]  /*8650*/  FMUL R5, R38, R5 ;  /* 0x0000000526057220 */ /* 0x000fe20000400000 */
[----:B------:R-:W-:Y:S01]  /*8660*/  SHF.L.U32 R57, R64, 0x10, RZ ;  /* 0x0000001040397819 */ /* 0x000fe200000006ff */
[----:B------:R-:W-:Y:S01]  /*8670*/  FMUL R6, R38, R6 ;  /* 0x0000000626067220 */ /* 0x000fe20000400000 */
[----:B------:R-:W-:Y:S01]  /*8680*/  IADD3 R116, PT, PT, R80, R116, RZ ;  /* 0x0000007450747210 */ /* 0x000fe20007ffe0ff */
[----:B------:R-:W-:Y:S01]  /*8690*/  FMUL R7, R38, R7 ;  /* 0x0000000726077220 */ /* 0x000fe20000400000 */
[----:B------:R-:W-:Y:S01]  /*86a0*/  LOP3.LUT R58, R64, 0xffff0000, RZ, 0xc0, !PT ;  /* 0xffff0000403a7812 */ /* 0x000fe200078ec0ff */
[----:B------:R-:W-:Y:S01]  /*86b0*/  FFMA R4, R41, R40, R4 ;  /* 0x0000002829047223 */ /* 0x000fe20000000004 */
[----:B------:R-:W-:Y:S01]  /*86c0*/  SHF.L.U32 R59, R65, 0x10, RZ ;  /* 0x00000010413b7819 */ /* 0x000fe200000006ff */
[C---:B------:R-:W-:Y:S01]  /*86d0*/  FMUL R8, R38.reuse, R8 ;  /* 0x0000000826087220 */ /* 0x040fe20000400000 */
[----:B------:R-:W-:Y:S01]  /*86e0*/  LOP3.LUT R89, R89, 0xfefffff8, RZ, 0xc0, !PT ;  /* 0xfefffff859597812 */ /* 0x000fe200078ec0ff */
[----:B------:R-:W-:Y:S01]  /*86f0*/  FFMA R5, R41, R42, R5 ;  /* 0x0000002a29057223 */ /* 0x000fe20000000005 */
[----:B------:R-:W-:Y:S01]  /*8700*/  LOP3.LUT R60, R65, 0xffff0000, RZ, 0xc0, !PT ;  /* 0xffff0000413c7812 */ /* 0x000fe200078ec0ff */
[----:B------:R-:W-:Y:S01]  /*8710*/  FMUL R9, R38, R9 ;  /* 0x0000000926097220 */ /* 0x000fe20000400000 */
[----:B------:R-:W-:Y:S01]  /*8720*/  SHF.L.U32 R61, R66, 0x10, RZ ;  /* 0x00000010423d7819 */ /* 0x000fe200000006ff */
[----:B------:R1:W-:Y:S01]  /*8730*/  SYNCS.ARRIVE.TRANS64.RED.A1T0 RZ, [R89+URZ], RZ ;  /* 0x000000ff59ff79a7 */ /* 0x0003e200081004ff */
[----:B------:R-:W-:Y:S01]  /*8740*/  F2FP.BF16.F32.PACK_AB R80, R5, R4 ;  /* 0x000000040550723e */ /* 0x000fe200000010ff */
[C---:B------:R-:W-:Y:S01]  /*8750*/  FFMA R6, R41.reuse, R43, R6 ;  /* 0x0000002b29067223 */ /* 0x040fe20000000006 */
[----:B------:R-:W-:Y:S01]  /*8760*/  IADD3 R117, PT, PT, R96, R103, RZ ;  /* 0x0000006760757210 */ /* 0x000fe20007ffe0ff */
[C---:B------:R-:W-:Y:S01]  /*8770*/  FFMA R7, R41.reuse, R44, R7 ;  /* 0x0000002c29077223 */ /* 0x040fe20000000007 */
[C---:B------:R-:W-:Y:S01]  /*8780*/  FFMA R8, R41.reuse, R45, R8 ;  /* 0x0000002d29087223 */ /* 0x040fe20000000008 */
[----:B------:R-:W-:Y:S01]  /*8790*/  FFMA R9, R41, R46, R9 ;  /* 0x0000002e29097223 */ /* 0x000fe20000000009 */
[----:B------:R-:W-:Y:S01]  /*87a0*/  FMUL R10, R38, R10 ;  /* 0x0000000a260a7220 */ /* 0x000fe20000400000 */
[----:B------:R-:W-:Y:S01]  /*87b0*/  LOP3.LUT R62, R66, 0xffff0000, RZ, 0xc0, !PT ;  /* 0xffff0000423e7812 */ /* 0x000fe200078ec0ff */
[C---:B------:R-:W-:Y:S01]  /*87c0*/  FMUL R11, R38.reuse, R11 ;  /* 0x0000000b260b7220 */ /* 0x040fe20000400000 */
[----:B------:R-:W-:Y:S01]  /*87d0*/  F2FP.BF16.F32.PACK_AB R81, R7, R6 ;  /* 0x000000060751723e */ /* 0x000fe200000010ff */
[----:B------:R-:W-:Y:S01]  /*87e0*/  FFMA R10, R41, R47, R10 ;  /* 0x0000002f290a7223 */ /* 0x000fe2000000000a */
[----:B------:R-:W-:Y:S01]  /*87f0*/  F2FP.BF16.F32.PACK_AB R82, R9, R8 ;  /* 0x000000080952723e */ /* 0x000fe200000010ff */
[----:B------:R-:W-:Y:S01]  /*8800*/  FFMA R11, R41, R48, R11 ;  /* 0x00000030290b7223 */ /* 0x000fe2000000000b */
[C---:B------:R-:W-:Y:S01]  /*8810*/  FMUL R0, R38.reuse, R12 ;  /* 0x0000000c26007220 */ /* 0x040fe20000400000 */
[C---:B------:R-:W-:Y:S01]  /*8820*/  FMUL R2, R38.reuse, R13 ;  /* 0x0000000d26027220 */ /* 0x040fe20000400000 */
[C---:B------:R-:W-:Y:S01]  /*8830*/  FMUL R3, R38.reuse, R14 ;  /* 0x0000000e26037220 */ /* 0x040fe20000400000 */
[----:B------:R-:W-:Y:S01]  /*8840*/  SHF.L.U32 R63, R67, 0x10, RZ ;  /* 0x00000010433f7819 */ /* 0x000fe200000006ff */
[----:B------:R-:W-:Y:S01]  /*8850*/  FFMA R0, R41, R49, R0 ;  /* 0x0000003129007223 */ /* 0x000fe20000000000 */
[----:B------:R-:W-:Y:S01]  /*8860*/  F2FP.BF16.F32.PACK_AB R83, R11, R10 ;  /* 0x0000000a0b53723e */ /* 0x000fe200000010ff */
[----:B------:R-:W-:Y:S01]  /*8870*/  FFMA R2, R41, R51, R2 ;  /* 0x0000003329027223 */ /* 0x000fe20000000002 */
[C---:B------:R-:W-:Y:S01]  /*8880*/  FMUL R15, R38.reuse, R15 ;  /* 0x0000000f260f7220 */ /* 0x040fe20000400000 */
[C---:B------:R-:W-:Y:S01]  /*8890*/  FMUL R12, R38.reuse, R16 ;  /* 0x00000010260c7220 */ /* 0x040fe20000400000 */
[----:B------:R-:W-:Y:S01]  /*88a0*/  FMUL R13, R38, R17 ;  /* 0x00000011260d7220 */ /* 0x000fe20000400000 */
[----:B------:R1:W-:Y:S01]  /*88b0*/  STS.128 [R97+UR4], R80 ;  /* 0x0000005061007988 */ /* 0x0003e20008000c04 */
[----:B------:R-:W-:Y:S01]  /*88c0*/  LOP3.LUT R64, R67, 0xffff0000, RZ, 0xc0, !PT ;  /* 0xffff000043407812 */ /* 0x000fe200078ec0ff */
[C---:B------:R-:W-:Y:S01]  /*88d0*/  FFMA R3, R41.reuse, R50, R3 ;  /* 0x0000003229037223 */ /* 0x040fe20000000003 */
[----:B------:R-:W-:Y:S01]  /*88e0*/  SHF.L.U32 R65, R72, 0x10, RZ ;  /* 0x0000001048417819 */ /* 0x000fe200000006ff */
[C---:B------:R-:W-:Y:S01]  /*88f0*/  FFMA R15, R41.reuse, R52, R15 ;  /* 0x00000034290f7223 */ /* 0x040fe2000000000f */
[----:B------:R-:W-:Y:S01]  /*8900*/  F2FP.BF16.F32.PACK_AB R104, R2, R0 ;  /* 0x000000000268723e */ /* 0x000fe200000010ff */
[C---:B------:R-:W-:Y:S01]  /*8910*/  FFMA R12, R41.reuse, R53, R12 ;  /* 0x00000035290c7223 */ /* 0x040fe2000000000c */
[C---:B------:R-:W-:Y:S01]  /*8920*/  FFMA R13, R41.reuse, R54, R13 ;  /* 0x00000036290d7223 */ /* 0x040fe2000000000d */
[C---:B------:R-:W-:Y:S01]  /*8930*/  FMUL R14, R38.reuse, R18 ;  /* 0x00000012260e7220 */ /* 0x040fe20000400000 */
[C---:B------:R-:W-:Y:S01]  /*8940*/  FMUL R19, R38.reuse, R19 ;  /* 0x0000001326137220 */ /* 0x040fe20000400000 */
[C---:B------:R-:W-:Y:S01]  /*8950*/  FMUL R16, R38.reuse, R20 ;  /* 0x0000001426107220 */ /* 0x040fe20000400000 */
[C---:B------:R-:W-:Y:S01]  /*8960*/  FMUL R17, R38.reuse, R21 ;  /* 0x0000001526117220 */ /* 0x040fe20000400000 */
[C---:B------:R-:W-:Y:S01]  /*8970*/  FFMA R14, R41.reuse, R55, R14 ;  /* 0x00000037290e7223 */ /* 0x040fe2000000000e */
        /* <DEDUP_REMOVED lines=9> */
[----:B------:R-:W-:Y:S01]  /*8a10*/  FFMA R23, R41, R60, R23 ;  /* 0x0000003c29177223 */ /* 0x000fe20000000017 */
[C---:B------:R-:W-:Y:S01]  /*8a20*/  FMUL R27, R38.reuse, R27 ;  /* 0x0000001b261b7220 */ /* 0x040fe20000400000 */
[----:B------:R-:W-:Y:S01]  /*8a30*/  F2FP.BF16.F32.PACK_AB R105, R15, R3 ;  /* 0x000000030f69723e */ /* 0x000fe200000010ff */
[----:B------:R-:W-:Y:S01]  /*8a40*/  FFMA R20, R41, R61, R20 ;  /* 0x0000003d29147223 */ /* 0x000fe20000000014 */
[----:B------:R-:W-:Y:S01]  /*8a50*/  F2FP.BF16.F32.PACK_AB R106, R13, R12 ;  /* 0x0000000c0d6a723e */ /* 0x000fe200000010ff */
[----:B------:R-:W-:Y:S01]  /*8a60*/  FMUL R24, R38, R28 ;  /* 0x0000001c26187220 */ /* 0x000fe20000400000 */
[----:B------:R-:W-:Y:S01]  /*8a70*/  F2FP.BF16.F32.PACK_AB R107, R19, R14 ;  /* 0x0000000e136b723e */ /* 0x000fe200000010ff */
[----:B------:R-:W-:Y:S01]  /*8a80*/  FFMA R21, R41, R62, R21 ;  /* 0x0000003e29157223 */ /* 0x000fe20000000015 */
[----:B------:R-:W-:Y:S01]  /*8a90*/  LOP3.LUT R66, R72, 0xffff0000, RZ, 0xc0, !PT ;  /* 0xffff000048427812 */ /* 0x000fe200078ec0ff */
[C---:B------:R-:W-:Y:S01]  /*8aa0*/  FMUL R25, R38.reuse, R29 ;  /* 0x0000001d26197220 */ /* 0x040fe20000400000 */
[----:B------:R-:W-:Y:S01]  /*8ab0*/  SHF.L.U32 R67, R73, 0x10, RZ ;  /* 0x0000001049437819 */ /* 0x000fe200000006ff */
[----:B------:R1:W-:Y:S01]  /*8ac0*/  STS.128 [R103+0x10], R104 ;  /* 0x0000106867007388 */ /* 0x0003e20000000c00 */
[----:B------:R-:W-:Y:S01]  /*8ad0*/  FFMA R22, R41, R63, R22 ;  /* 0x0000003f29167223 */ /* 0x000fe20000000016 */
[----:B------:R-:W-:Y:S01]  /*8ae0*/  LOP3.LUT R68, R73, 0xffff0000, RZ, 0xc0, !PT ;  /* 0xffff000049447812 */ /* 0x000fe200078ec0ff */
[----:B------:R-:W-:Y:S01]  /*8af0*/  FMUL R26, R38, R30 ;  /* 0x0000001e261a7220 */ /* 0x000fe20000400000 */
[C---:B------:R-:W-:Y:S01]  /*8b00*/  FFMA R27, R41.reuse, R64, R27 ;  /* 0x00000040291b7223 */ /* 0x040fe2000000001b */
[----:B------:R-:W-:Y:S01]  /*8b10*/  SHF.L.U32 R69, R74, 0x10, RZ ;  /* 0x000000104a457819 */ /* 0x000fe200000006ff */
[----:B------:R-:W-:Y:S01]  /*8b20*/  FMUL R31, R38, R31 ;  /* 0x0000001f261f7220 */ /* 0x000fe20000400000 */
[C---:B------:R-:W-:Y:S01]  /*8b30*/  FFMA R24, R41.reuse, R65, R24 ;  /* 0x0000004129187223 */ /* 0x040fe20000000018 */
[----:B------:R-:W-:Y:S01]  /*8b40*/  LOP3.LUT R70, R74, 0xffff0000, RZ, 0xc0, !PT ;  /* 0xffff00004a467812 */ /* 0x000fe200078ec0ff */
[C---:B------:R-:W-:Y:S01]  /*8b50*/  FMUL R28, R38.reuse, R32 ;  /* 0x00000020261c7220 */ /* 0x040fe20000400000 */
[----:B------:R-:W-:Y:S01]  /*8b60*/  FFMA R25, R41, R66, R25 ;  /* 0x0000004229197223 */ /* 0x000fe20000000019 */
[----:B------:R-:W-:Y:S01]  /*8b70*/  SHF.L.U32 R71, R75, 0x10, RZ ;  /* 0x000000104b477819 */ /* 0x000fe200000006ff */
[C---:B------:R-:W-:Y:S01]  /*8b80*/  FMUL R29, R38.reuse, R33 ;  /* 0x00000021261d7220 */ /* 0x040fe20000400000 */
[----:B------:R-:W-:Y:S01]  /*8b90*/  FFMA R26, R41, R67, R26 ;  /* 0x00000043291a7223 */ /* 0x000fe2000000001a */
[----:B------:R-:W-:Y:S01]  /*8ba0*/  LOP3.LUT R72, R75, 0xffff0000, RZ, 0xc0, !PT ;  /* 0xffff00004b487812 */ /* 0x000fe200078ec0ff */
        /* <DEDUP_REMOVED lines=8> */
[----:B------:R-:W-:Y:S01]  /*8c30*/  FFMA R30, R41, R71, R30 ;  /* 0x00000047291e7223 */ /* 0x000fe2000000001e */
[----:B------:R-:W-:Y:S01]  /*8c40*/  F2FP.BF16.F32.PACK_AB R111, R27, R22 ;  /* 0x000000161b6f723e */ /* 0x000fe200000010ff */
[----:B------:R-:W-:Y:S01]  /*8c50*/  FFMA R35, R41, R72, R35 ;  /* 0x0000004829237223 */ /* 0x000fe20000000023 */
[----:B------:R-:W-:Y:S02]  /*8c60*/  F2FP.BF16.F32.PACK_AB R112, R25, R24 ;  /* 0x000000181970723e */ /* 0x000fe400000010ff */
[----:B------:R-:W-:Y:S01]  /*8c70*/  F2FP.BF16.F32.PACK_AB R113, R31, R26 ;  /* 0x0000001a1f71723e */ /* 0x000fe200000010ff */
[----:B------:R1:W-:Y:S01]  /*8c80*/  STS.128 [R116+0x20], R108 ;  /* 0x0000206c74007388 */ /* 0x0003e20000000c00 */
        /* <DEDUP_REMOVED lines=8> */
[----:B--2---:R-:W2:Y:S02]  /*8d10*/  FENCE.VIEW.ASYNC.S ;  /* 0x00000000000073c6 */ /* 0x004ea40000000000 */
[----:B--2---:R-:W-:Y:S06]  /*8d20*/  BAR.SYNC.DEFER_BLOCKING 0x1, 0x80 ;  /* 0x0042000000007b1d */ /* 0x004fec0000010000 */
[----:B------:R-:W-:Y:S05]  /*8d30*/  @P0 BRA `(.L_x_134) ;  /* 0x0000000000240947 */ /* 0x000fea0003800000 */
[----:B------:R-:W2:Y:S01]  /*8d40*/  LDCU.64 UR10, c[0x0][0x348] ;  /* 0x00006900ff0a77ac */ /* 0x000ea20008000a00 */
[----:B------:R-:W-:Y:S02]  /*8d50*/  UIADD3 UR9, UPT, UPT, UR49, 0x20, URZ ;  /* 0x0000002031097890 */ /* 0x000fe4000fffe0ff */
[----:B------:R-:W-:Y:S02]  /*8d60*/  UIADD3 UR8, UPT, UPT, UR47, 0x200, UR4 ;  /* 0x000002002f087890 */ /* 0x000fe4000fffe004 */
[----:B--2---:R-:W-:Y:S03]  /*8d70*/  UIADD3 UR6, UP0, UPT, UR10, 0xa80, URZ ;  /* 0x00000a800a067890 */ /* 0x004fe6000ff1e0ff */
[----:B------:R-:W-:Y:S01]  /*8d80*/  UMOV UR10, UR50 ;  /* 0x00000032000a7c82 */ /* 0x000fe20008000000 */
[----:B------:R-:W-:Y:S03]  /*8d90*/  UIADD3.X UR7, UPT, UPT, URZ, UR11, URZ, UP0, !UPT ;  /* 0x0000000bff077290 */ /* 0x000fe600087fe4ff */
[----:B------:R-:W-:Y:S06]  /*8da0*/  UMOV UR11, UR44 ;  /* 0x0000002c000b7c82 */ /* 0x000fec0008000000 */
[----:B------:R2:W-:Y:S02]  /*8db0*/  UTMASTG.3D [UR8], [UR6] ;  /* 0x00000008060073b5 */ /* 0x0005e40008010000 */
[----:B--2---:R0:W-:Y:S02]  /*8dc0*/  UTMACMDFLUSH ;  /* 0x00000000000079b7 */ /* 0x0041e40000000000 */
.L_x_134:
[----:B------:R-:W-:Y:S05]  /*8dd0*/  BSYNC.RECONVERGENT B0 ;  /* 0x0000000000007941 */ /* 0x000fea0003800200 */
.L_x_133:
[----:B------:R-:W-:Y:S01]  /*8de0*/  UIADD3 UR4, UPT, UPT, UR45, 0x1, URZ ;  /* 0x000000012d047890 */ /* 0x000fe2000fffe0ff */
[----:B------:R-:W-:Y:S03]  /*8df0*/  BSSY.RECONVERGENT B0, `(.L_x_135) ;  /* 0x0000008000007945 */ /* 0x000fe60003800200 */
[----:B------:R-:W-:Y:S04]  /*8e00*/  UISETP.NE.AND UP0, UPT, UR4, 0x3, UPT ;  /* 0x000000030400788c */ /* 0x000fe8000bf05270 */
[----:B------:R-:W-:Y:S02]  /*8e10*/  UISETP.EQ.XOR UP1, UPT, UR43, 0x3, !UP0 ;  /* 0x000000032b00788c */ /* 0x000fe4000c722a70 */
[----:B------:R-:W-:Y:S02]  /*8e20*/  USEL UR46, UR4, URZ, UP0 ;  /* 0x000000ff042e7287 */ /* 0x000fe40008000000 */
[----:B------:R-:W-:Y:S04]  /*8e30*/  USEL UR5, URZ, 0x1, !UP1 ;  /* 0x00000001ff057887 */ /* 0x000fe8000c800000 */
[----:B------:R-:W-:Y:S01]  /*8e40*/  ULOP3.LUT UR54, UR54, UR5, URZ, 0x3c, !UPT ;  /* 0x0000000536367292 */ /* 0x000fe2000f8e3cff */
[----:B------:R-:W-:Y:S11]  /*8e50*/  @P0 BRA `(.L_x_136) ;  /* 0x0000000000040947 */ /* 0x000ff60003800000 */
[----:B------:R-:W-:Y:S04]  /*8e60*/  DEPBAR.LE SB0, 0x1 ;  /* 0x000080400000791a */ /* 0x000fe80000000000 */
.L_x_136:
[----:B------:R-:W-:Y:S05]  /*8e70*/  BSYNC.RECONVERGENT B0 ;  /* 0x0000000000007941 */ /* 0x000fea0003800200 */
.L_x_135:
[----:B------:R-:W-:Y:S01]  /*8e80*/  BAR.SYNC.DEFER_BLOCKING 0x1, 0x80 ;  /* 0x0042000000007b1d */ /* 0x000fe20000010000 */
[----:B------:R-:W-:Y:S01]  /*8e90*/  UISETP.NE.AND UP0, UPT, UR53, -0x2, UPT ;  /* 0xfffffffe3500788c */ /* 0x000fe2000bf05270 */
[----:B------:R-:W-:Y:S08]  /*8ea0*/  IADD3 R0, PT, PT, R36, 0x1, RZ ;  /* 0x0000000124007810 */ /* 0x000ff00007ffe0ff */
[----:B------:R-:W-:Y:S05]  /*8eb0*/  BRA.U !UP0, `(.L_x_137) ;  /* 0x0000000108287547 */ /* 0x000fea000b800000 */
[----:B------:R-:W2:Y:S01]  /*8ec0*/  S2R R2, SR_CgaCtaId ;  /* 0x0000000000027919 */ /* 0x000ea20000008800 */
[----:B------:R-:W-:Y:S01]  /*8ed0*/  ISETP.NE.AND P0, PT, R102, RZ, PT ;  /* 0x000000ff6600720c */ /* 0x000fe20003f05270 */
[----:B------:R-:W-:Y:S01]  /*8ee0*/  IMAD.U32 R3, RZ, RZ, UR52 ;  /* 0x00000034ff037e24 */ /* 0x000fe2000f8e00ff */
[----:B------:R-:W-:Y:S04]  /*8ef0*/  UIADD3 UR4, UPT, UPT, UR52, 0x1, URZ ;  /* 0x0000000134047890 */ /* 0x000fe8000fffe0ff */
[----:B------:R-:W-:Y:S04]  /*8f00*/  UISETP.NE.AND UP0, UPT, UR4, 0x3, UPT ;  /* 0x000000030400788c */ /* 0x000fe8000bf05270 */
[----:B------:R-:W-:Y:S03]  /*8f10*/  USEL UR52, UR4, URZ, UP0 ;  /* 0x000000ff04347287 */ /* 0x000fe60008000000 */
[----:B------:R-:W-:Y:S05]  /*8f20*/  @P0 LEA R3, R3, UR47, 0x3 ;  /* 0x0000002f03030c11 */ /* 0x000fea000f8e18ff */
[----:B------:R-:W-:Y:S05]  /*8f30*/  @P0 VIADD R3, R3, 0xa8 ;  /* 0x000000a803030836 */ /* 0x000fea0000000000 */
[----:B--2---:R-:W-:Y:S04]  /*8f40*/  @P0 PRMT R2, R2, 0x654, R3 ;  /* 0x0000065402020816 */ /* 0x004fe80000000003 */
[----:B------:R2:W-:Y:S03]  /*8f50*/  @P0 SYNCS.ARRIVE.TRANS64.RED.A1T0 RZ, [R2+URZ], RZ ;  /* 0x000000ff02ff09a7 */ /* 0x0005e600081004ff */
.L_x_137:
[----:B------:R-:W-:Y:S01]  /*8f60*/  R2UR UR6, R101 ;  /* 0x00000000650672ca */ /* 0x000fe200000e0000 */
[----:B------:R-:W-:Y:S01]  /*8f70*/  UIADD3 UR53, UPT, UPT, UR53, 0x2, URZ ;  /* 0x0000000235357890 */ /* 0x000fe2000fffe0ff */
[----:B------:R-:W-:Y:S01]  /*8f80*/  R2UR UR5, R86 ;  /* 0x00000000560572ca */ /* 0x000fe200000e0000 */
[----:B------:R-:W-:Y:S01]  /*8f90*/  UMOV UR44, UR63 ;  /* 0x0000003f002c7c82 */ /* 0x000fe20008000000 */
[----:B------:R-:W-:Y:S02]  /*8fa0*/  R2UR UR4, R87 ;  /* 0x00000000570472ca */ /* 0x000fe400000e0000 */
[----:B------:R-:W-:Y:S02]  /*8fb0*/  ISETP.NE.AND P0, PT, R91, 0x2, PT ;  /* 0x000000025b00780c */ /* 0x000fe40003f05270 */
[----:B------:R-:W-:Y:S02]  /*8fc0*/  ISETP.NE.AND P1, PT, R0, 0x2, PT ;  /* 0x000000020000780c */ /* 0x000fe40003f25270 */
[----:B------:R-:W-:Y:S02]  /*8fd0*/  SEL R3, RZ, 0x1, P0 ;  /* 0x00000001ff037807 */ /* 0x000fe40000000000 */
[----:B--2---:R-:W-:Y:S01]  /*8fe0*/  SEL R2, RZ, 0x1, P1 ;  /* 0x00000001ff027807 */ /* 0x004fe20000800000 */
[----:B------:R-:W-:Y:S01]  /*8ff0*/  UISETP.NE.AND UP0, UPT, UR6, URZ, UPT ;  /* 0x000000ff0600728c */ /* 0x000fe2000bf05270 */
[----:B------:R-:W-:Y:S01]  /*9000*/  LOP3.LUT R94, R94, R3, RZ, 0x3c, !PT ;  /* 0x000000035e5e7212 */ /* 0x000fe200078e3cff */
[----:B------:R-:W-:Y:S01]  /*9010*/  UIADD3 UR25, UPT, UPT, UR36, UR5, URZ ;  /* 0x0000000524197290 */ /* 0x000fe2000fffe0ff */
[----:B------:R-:W-:Y:S01]  /*9020*/  LOP3.LUT R95, R95, R2, RZ, 0x3c, !PT ;  /* 0x000000025f5f7212 */ /* 0x000fe200078e3cff */
[----:B------:R-:W-:Y:S01]  /*9030*/  UIADD3 UR27, UPT, UPT, UR37, UR4, URZ ;  /* 0x00000004251b7290 */ /* 0x000fe2000fffe0ff */
[----:B------:R-:W-:Y:S02]  /*9040*/  SEL R91, R91, RZ, P0 ;  /* 0x000000ff5b5b7207 */ /* 0x000fe40000000000 */
[----:B------:R-:W-:Y:S02]  /*9050*/  SEL R36, R0, RZ, P1 ;  /* 0x000000ff00247207 */ /* 0x000fe40000800000 */
[----:B------:R-:W-:Y:S07]  /*9060*/  BRA.U UP0, `(.L_x_138) ;  /* 0xffffffd500887547 */ /* 0x000fee000b83ffff */
[----:B------:R-:W-:-:S13]  /*9070*/  R2UR UR4, R88 ;  /* 0x00000000580472ca */ /* 0x000fda00000e0000 */
[----:B------:R-:W-:-:S09]  /*9080*/  UISETP.NE.AND UP0, UPT, UR4, URZ, UPT ;  /* 0x000000ff0400728c */ /* 0x000fd2000bf05270 */
[----:B------:R-:W-:Y:S05]  /*9090*/  BRA.U !UP0, `(.L_x_139) ;  /* 0x0000000108487547 */ /* 0x000fea000b800000 */
[----:B------:R-:W2:Y:S02]  /*90a0*/  LDCU.64 UR4, c[0x0][0xc90] ;  /* 0x00019200ff0477ac */ /* 0x000ea40008000a00 */
[----:B--2---:R-:W-:-:S04]  /*90b0*/  UISETP.NE.U32.AND UP0, UPT, UR4, URZ, UPT ;  /* 0x000000ff0400728c */ /* 0x004fc8000bf05070 */
[----:B------:R-:W-:-:S09]  /*90c0*/  UISETP.NE.AND.EX UP0, UPT, UR5, URZ, UPT, UP0 ;  /* 0x000000ff0500728c */ /* 0x000fd2000bf05300 */
[----:B------:R-:W-:Y:S05]  /*90d0*/  BRA.U UP0, `(.L_x_140) ;  /* 0x00000001000c7547 */ /* 0x000fea000b800000 */
[----:B------:R-:W-:-:S13]  /*90e0*/  FSETP.NEU.AND P0, PT, R41, RZ, PT ;  /* 0x000000ff2900720b */ /* 0x000fda0003f0d000 */
[----:B------:R-:W-:Y:S05]  /*90f0*/  @!P0 EXIT ;  /* 0x000000000000894d */ /* 0x000fea0003800000 */
[----:B------:R-:W-:Y:S05]  /*9100*/  BRA `(.L_x_139) ;  /* 0x00000000002c7947 */ /* 0x000fea0003800000 */
.L_x_140:
[----:B------:R-:W-:Y:S01]  /*9110*/  ISETP.NE.AND P0, PT, R90, RZ, PT ;  /* 0x000000ff5a00720c */ /* 0x000fe20003f05270 */
[----:B------:R-:W-:-:S12]  /*9120*/  BSSY.RECONVERGENT B0, `(.L_x_139) ;  /* 0x0000009000007945 */ /* 0x000fd80003800200 */
[----:B------:R-:W-:Y:S05]  /*9130*/  @P0 BRA `(.L_x_141) ;  /* 0x0000000000140947 */ /* 0x000fea0003800000 */
[----:B------:R-:W2:Y:S02]  /*9140*/  LDCU.64 UR4, c[0x0][0xc88] ;  /* 0x00019100ff0477ac */ /* 0x000ea40008000a00 */
[----:B--2---:R-:W-:-:S04]  /*9150*/  ISETP.NE.U32.AND P0, PT, RZ, UR4, PT ;  /* 0x00000004ff007c0c */ /* 0x004fc8000bf05070 */
[----:B------:R-:W-:-:S13]  /*9160*/  ISETP.NE.AND.EX P0, PT, RZ, UR5, PT, P0 ;  /* 0x00000005ff007c0c */ /* 0x000fda000bf05300 */
[----:B------:R-:W-:Y:S05]  /*9170*/  @!P0 EXIT ;  /* 0x000000000000894d */ /* 0x000fea0003800000 */
[----:B------:R-:W-:Y:S05]  /*9180*/  BRA `(.L_x_142) ;  /* 0x0000000000087947 */ /* 0x000fea0003800000 */
.L_x_141:
[----:B------:R-:W-:-:S13]  /*9190*/  FSETP.NEU.AND P0, PT, R41, RZ, PT ;  /* 0x000000ff2900720b */ /* 0x000fda0003f0d000 */
[----:B------:R-:W-:Y:S05]  /*91a0*/  @!P0 EXIT ;  /* 0x000000000000894d */ /* 0x000fea0003800000 */
.L_x_142:
[----:B------:R-:W-:Y:S05]  /*91b0*/  BSYNC.RECONVERGENT B0 ;  /* 0x0000000000007941 */ /* 0x000fea0003800200 */
.L_x_139:
[----:B------:R-:W2:Y:S01]  /*91c0*/  S2UR UR5, SR_CgaCtaId ;  /* 0x00000000000579c3 */ /* 0x000ea20000008800 */
[----:B------:R-:W-:Y:S01]  /*91d0*/  ULEA UR4, UR52, UR47, 0x3 ;  /* 0x0000002f34047291 */ /* 0x000fe2000f8e18ff */
[----:B------:R-:W-:-:S04]  /*91e0*/  DEPBAR.LE SB0, 0x0 ;  /* 0x000080000000791a */ /* 0x000fc80000000000 */
[----:B------:R-:W-:-:S04]  /*91f0*/  UIADD3 UR4, UPT, UPT, UR4, 0xa8, URZ ;  /* 0x000000a804047890 */ /* 0x000fc8000fffe0ff */
[----:B--2---:R-:W-:-:S09]  /*9200*/  UPRMT UR4, UR5, 0x654, UR4 ;  /* 0x0000065405047896 */ /* 0x004fd20008000004 */
[----:B------:R-:W-:Y:S01]  /*9210*/  SYNCS.ARRIVE.TRANS64.RED.A1T0 RZ, [UR4], RZ ;  /* 0x000000ffffff79a7 */ /* 0x000fe20008100404 */
[----:B------:R-:W-:Y:S05]  /*9220*/  EXIT ;  /* 0x000000000000794d */ /* 0x000fea0003800000 */
.L_x_25:
[----:B--2---:R2:W3:Y:S02]  /*9230*/  SYNCS.PHASECHK.TRANS64.TRYWAIT P0, [R0+URZ+0x120], R3 ;  /* 0x00012003000075a7 */ /* 0x0044e400080011ff */
[----:B---3--:R-:W-:Y:S05]  /*9240*/  @!P0 NANOSLEEP.SYNCS 0x989680 ;  /* 0x009896800000895d */ /* 0x008fea0003900000 */
[----:B------:R-:W3:Y:S02]  /*9250*/  @!P0 SYNCS.PHASECHK.TRANS64 P0, [R0+URZ+0x120], R3 ;  /* 0x00012003000085a7 */ /* 0x000ee400080010ff */
[----:B---3--:R-:W-:Y:S05]  /*9260*/  @!P0 BRA `(.L_x_25) ;  /* 0xfffffffc00f08947 */ /* 0x008fea000383ffff */
[----:B------:R-:W-:Y:S05]  /*9270*/  BRA `(.L_x_143) ;  /* 0xffffff8800807947 */ /* 0x000fea000383ffff */
.L_x_28:
[----:B--2---:R-:W-:-:S07]  /*9280*/  MOV R0, UR5 ;  /* 0x0000000500007c02 */ /* 0x004fce0008000f00 */
.L_x_144:
[----:B--2---:R2:W3:Y:S02]  /*9290*/  SYNCS.PHASECHK.TRANS64.TRYWAIT P0, [R0+URZ+0x48], R3 ;  /* 0x00004803000075a7 */ /* 0x0044e400080011ff */
[----:B---3--:R-:W-:Y:S05]  /*92a0*/  @!P0 NANOSLEEP.SYNCS 0x989680 ;  /* 0x009896800000895d */ /* 0x008fea0003900000 */
[----:B------:R-:W3:Y:S02]  /*92b0*/  @!P0 SYNCS.PHASECHK.TRANS64 P0, [R0+URZ+0x48], R3 ;  /* 0x00004803000085a7 */ /* 0x000ee400080010ff */
[----:B---3--:R-:W-:Y:S05]  /*92c0*/  @!P0 BRA `(.L_x_144) ;  /* 0xfffffffc00f08947 */ /* 0x008fea000383ffff */
[----:B------:R-:W-:Y:S05]  /*92d0*/  BRA `(.L_x_27) ;  /* 0xffffff8800e87947 */ /* 0x000fea000383ffff */
.L_x_37:
[----:B-1----:R-:W-:-:S07]  /*92e0*/  MOV R0, UR6 ;  /* 0x0000000600007c02 */ /* 0x002fce0008000f00 */
.L_x_145:
[----:B-1----:R1:W2:Y:S02]  /*92f0*/  SYNCS.PHASECHK.TRANS64.TRYWAIT P0, [R0+URZ+0x48], R3 ;  /* 0x00004803000075a7 */ /* 0x0022a400080011ff */
[----:B--2---:R-:W-:Y:S05]  /*9300*/  @!P0 NANOSLEEP.SYNCS 0x989680 ;  /* 0x009896800000895d */ /* 0x004fea0003900000 */
[----:B------:R-:W2:Y:S02]  /*9310*/  @!P0 SYNCS.PHASECHK.TRANS64 P0, [R0+URZ+0x48], R3 ;  /* 0x00004803000085a7 */ /* 0x000ea400080010ff */
[----:B--2---:R-:W-:Y:S05]  /*9320*/  @!P0 BRA `(.L_x_145) ;  /* 0xfffffffc00f08947 */ /* 0x004fea000383ffff */
[----:B------:R-:W-:Y:S05]  /*9330*/  BRA `(.L_x_36) ;  /* 0xffffff9000047947 */ /* 0x000fea000383ffff */
.L_x_44:
[----:B-1----:R1:W4:Y:S02]  /*9340*/  SYNCS.PHASECHK.TRANS64.TRYWAIT P0, [R3+URZ+0xd0], R0 ;  /* 0x0000d000030075a7 */ /* 0x00232400080011ff */
[----:B----4-:R-:W-:Y:S05]  /*9350*/  @!P0 NANOSLEEP.SYNCS 0x989680 ;  /* 0x009896800000895d */ /* 0x010fea0003900000 */
[----:B------:R-:W4:Y:S02]  /*9360*/  @!P0 SYNCS.PHASECHK.TRANS64 P0, [R3+URZ+0xd0], R0 ;  /* 0x0000d000030085a7 */ /* 0x000f2400080010ff */
[----:B----4-:R-:W-:Y:S05]  /*9370*/  @!P0 BRA `(.L_x_44) ;  /* 0xfffffffc00f08947 */ /* 0x010fea000383ffff */
[----:B------:R-:W-:Y:S05]  /*9380*/  BRA `(.L_x_146) ;  /* 0xffffff9400007947 */ /* 0x000fea000383ffff */
.L_x_48:
[----:B-1----:R-:W-:-:S07]  /*9390*/  MOV R0, UR4 ;  /* 0x0000000400007c02 */ /* 0x002fce0008000f00 */
.L_x_147:
[----:B-1----:R1:W2:Y:S02]  /*93a0*/  SYNCS.PHASECHK.TRANS64.TRYWAIT P0, [R0+URZ], R3 ;  /* 0x00000003000075a7 */ /* 0x0022a400080011ff */
[----:B--2---:R-:W-:Y:S05]  /*93b0*/  @!P0 NANOSLEEP.SYNCS 0x989680 ;  /* 0x009896800000895d */ /* 0x004fea0003900000 */
[----:B------:R-:W2:Y:S02]  /*93c0*/  @!P0 SYNCS.PHASECHK.TRANS64 P0, [R0+URZ], R3 ;  /* 0x00000003000085a7 */ /* 0x000ea400080010ff */
[----:B--2---:R-:W-:Y:S05]  /*93d0*/  @!P0 BRA `(.L_x_147) ;  /* 0xfffffffc00f08947 */ /* 0x004fea000383ffff */
[----:B------:R-:W-:Y:S05]  /*93e0*/  BRA `(.L_x_148) ;  /* 0xffffff9800ac7947 */ /* 0x000fea000383ffff */
.L_x_49:
[----:B------:R-:W-:-:S07]  /*93f0*/  MOV R0, UR5 ;  /* 0x0000000500007c02 */ /* 0x000fce0008000f00 */
.L_x_149:
[----:B-1----:R1:W2:Y:S02]  /*9400*/  SYNCS.PHASECHK.TRANS64.TRYWAIT P0, [R0+URZ], R3 ;  /* 0x00000003000075a7 */ /* 0x0022a400080011ff */
[----:B--2---:R-:W-:Y:S05]  /*9410*/  @!P0 NANOSLEEP.SYNCS 0x989680 ;  /* 0x009896800000895d */ /* 0x004fea0003900000 */
[----:B------:R-:W2:Y:S02]  /*9420*/  @!P0 SYNCS.PHASECHK.TRANS64 P0, [R0+URZ], R3 ;  /* 0x00000003000085a7 */ /* 0x000ea400080010ff */
[----:B--2---:R-:W-:Y:S05]  /*9430*/  @!P0 BRA `(.L_x_149) ;  /* 0xfffffffc00f08947 */ /* 0x004fea000383ffff */
[----:B------:R-:W-:Y:S05]  /*9440*/  BRA `(.L_x_150) ;  /* 0xffffff9800b87947 */ /* 0x000fea000383ffff */
.L_x_50:
[----:B------:R-:W-:-:S07]  /*9450*/  MOV R0, UR5 ;  /* 0x0000000500007c02 */ /* 0x000fce0008000f00 */
.L_x_151:
[----:B-1----:R1:W2:Y:S02]  /*9460*/  SYNCS.PHASECHK.TRANS64.TRYWAIT P0, [R0+URZ], R3 ;  /* 0x00000003000075a7 */ /* 0x0022a400080011ff */
[----:B--2---:R-:W-:Y:S05]  /*9470*/  @!P0 NANOSLEEP.SYNCS 0x989680 ;  /* 0x009896800000895d */ /* 0x004fea0003900000 */
[----:B------:R-:W2:Y:S02]  /*9480*/  @!P0 SYNCS.PHASECHK.TRANS64 P0, [R0+URZ], R3 ;  /* 0x00000003000085a7 */ /* 0x000ea400080010ff */
[----:B--2---:R-:W-:Y:S05]  /*9490*/  @!P0 BRA `(.L_x_151) ;  /* 0xfffffffc00f08947 */ /* 0x004fea000383ffff */
[----:B------:R-:W-:Y:S05]  /*94a0*/  BRA `(.L_x_152) ;  /* 0xffffff9800c47947 */ /* 0x000fea000383ffff */
.L_x_51:
[----:B------:R-:W-:-:S07]  /*94b0*/  MOV R0, UR5 ;  /* 0x0000000500007c02 */ /* 0x000fce0008000f00 */
.L_x_153:
[----:B-1----:R1:W2:Y:S02]  /*94c0*/  SYNCS.PHASECHK.TRANS64.TRYWAIT P0, [R0+URZ], R3 ;  /* 0x00000003000075a7 */ /* 0x0022a400080011ff */
[----:B--2---:R-:W-:Y:S05]  /*94d0*/  @!P0 NANOSLEEP.SYNCS 0x989680 ;  /* 0x009896800000895d */ /* 0x004fea0003900000 */
[----:B------:R-:W2:Y:S02]  /*94e0*/  @!P0 SYNCS.PHASECHK.TRANS64 P0, [R0+URZ], R3 ;  /* 0x00000003000085a7 */ /* 0x000ea400080010ff */
[----:B--2---:R-:W-:Y:S05]  /*94f0*/  @!P0 BRA `(.L_x_153) ;  /* 0xfffffffc00f08947 */ /* 0x004fea000383ffff */
[----:B------:R-:W-:Y:S05]  /*9500*/  BRA `(.L_x_154) ;  /* 0xffffff9800d07947 */ /* 0x000fea000383ffff */
.L_x_52:
[----:B------:R-:W-:-:S07]  /*9510*/  MOV R0, UR5 ;  /* 0x0000000500007c02 */ /* 0x000fce0008000f00 */
.L_x_155:
[----:B-1----:R1:W2:Y:S02]  /*9520*/  SYNCS.PHASECHK.TRANS64.TRYWAIT P0, [R0+URZ], R3 ;  /* 0x00000003000075a7 */ /* 0x0022a400080011ff */
[----:B--2---:R-:W-:Y:S05]  /*9530*/  @!P0 NANOSLEEP.SYNCS 0x989680 ;  /* 0x009896800000895d */ /* 0x004fea0003900000 */
[----:B------:R-:W2:Y:S02]  /*9540*/  @!P0 SYNCS.PHASECHK.TRANS64 P0, [R0+URZ], R3 ;  /* 0x00000003000085a7 */ /* 0x000ea400080010ff */
[----:B--2---:R-:W-:Y:S05]  /*9550*/  @!P0 BRA `(.L_x_155) ;  /* 0xfffffffc00f08947 */ /* 0x004fea000383ffff */
[----:B------:R-:W-:Y:S05]  /*9560*/  BRA `(.L_x_156) ;  /* 0xffffff9800dc7947 */ /* 0x000fea000383ffff */
.L_x_53:
[----:B------:R-:W-:-:S07]  /*9570*/  MOV R0, UR5 ;  /* 0x0000000500007c02 */ /* 0x000fce0008000f00 */
.L_x_157:
[----:B-1----:R1:W2:Y:S02]  /*9580*/  SYNCS.PHASECHK.TRANS64.TRYWAIT P0, [R0+URZ], R3 ;  /* 0x00000003000075a7 */ /* 0x0022a400080011ff */
[----:B--2---:R-:W-:Y:S05]  /*9590*/  @!P0 NANOSLEEP.SYNCS 0x989680 ;  /* 0x009896800000895d */ /* 0x004fea0003900000 */
[----:B------:R-:W2:Y:S02]  /*95a0*/  @!P0 SYNCS.PHASECHK.TRANS64 P0, [R0+URZ], R3 ;  /* 0x00000003000085a7 */ /* 0x000ea400080010ff */
[----:B--2---:R-:W-:Y:S05]  /*95b0*/  @!P0 BRA `(.L_x_157) ;  /* 0xfffffffc00f08947 */ /* 0x004fea000383ffff */
[----:B------:R-:W-:Y:S05]  /*95c0*/  BRA `(.L_x_158) ;  /* 0xffffff9800e87947 */ /* 0x000fea000383ffff */
.L_x_54:
[----:B------:R-:W-:-:S07]  /*95d0*/  MOV R0, UR5 ;  /* 0x0000000500007c02 */ /* 0x000fce0008000f00 */
.L_x_159:
[----:B-1----:R1:W2:Y:S02]  /*95e0*/  SYNCS.PHASECHK.TRANS64.TRYWAIT P0, [R0+URZ], R3 ;  /* 0x00000003000075a7 */ /* 0x0022a400080011ff */
[----:B--2---:R-:W-:Y:S05]  /*95f0*/  @!P0 NANOSLEEP.SYNCS 0x989680 ;  /* 0x009896800000895d */ /* 0x004fea0003900000 */
[----:B------:R-:W2:Y:S02]  /*9600*/  @!P0 SYNCS.PHASECHK.TRANS64 P0, [R0+URZ], R3 ;  /* 0x00000003000085a7 */ /* 0x000ea400080010ff */
[----:B--2---:R-:W-:Y:S05]  /*9610*/  @!P0 BRA `(.L_x_159) ;  /* 0xfffffffc00f08947 */ /* 0x004fea000383ffff */
[----:B------:R-:W-:Y:S05]  /*9620*/  BRA `(.L_x_160) ;  /* 0xffffff9800f47947 */ /* 0x000fea000383ffff */
.L_x_55:
[----:B------:R-:W-:-:S07]  /*9630*/  MOV R0, UR5 ;  /* 0x0000000500007c02 */ /* 0x000fce0008000f00 */
.L_x_161:
[----:B-1----:R1:W2:Y:S02]  /*9640*/  SYNCS.PHASECHK.TRANS64.TRYWAIT P0, [R0+URZ], R3 ;  /* 0x00000003000075a7 */ /* 0x0022a400080011ff */
[----:B--2---:R-:W-:Y:S05]  /*9650*/  @!P0 NANOSLEEP.SYNCS 0x989680 ;  /* 0x009896800000895d */ /* 0x004fea0003900000 */
[----:B------:R-:W2:Y:S02]  /*9660*/  @!P0 SYNCS.PHASECHK.TRANS64 P0, [R0+URZ], R3 ;  /* 0x00000003000085a7 */ /* 0x000ea400080010ff */
[----:B--2---:R-:W-:Y:S05]  /*9670*/  @!P0 BRA `(.L_x_161) ;  /* 0xfffffffc00f08947 */ /* 0x004fea000383ffff */
[----:B------:R-:W-:Y:S05]  /*9680*/  BRA `(.L_x_162) ;  /* 0xffffff9c00007947 */ /* 0x000fea000383ffff */
.L_x_58:
[----:B-1----:R1:W2:Y:S02]  /*9690*/  SYNCS.PHASECHK.TRANS64.TRYWAIT P0, [R0+URZ+0x110], R5 ;  /* 0x00011005000075a7 */ /* 0x0022a400080011ff */
[----:B--2---:R-:W-:Y:S05]  /*96a0*/  @!P0 NANOSLEEP.SYNCS 0x989680 ;  /* 0x009896800000895d */ /* 0x004fea0003900000 */
[----:B------:R-:W2:Y:S02]  /*96b0*/  @!P0 SYNCS.PHASECHK.TRANS64 P0, [R0+URZ+0x110], R5 ;  /* 0x00011005000085a7 */ /* 0x000ea400080010ff */
[----:B--2---:R-:W-:Y:S05]  /*96c0*/  @!P0 BRA `(.L_x_58) ;  /* 0xfffffffc00f08947 */ /* 0x004fea000383ffff */
[----:B------:R-:W-:Y:S05]  /*96d0*/  BRA `(.L_x_163) ;  /* 0xffffff9c00647947 */ /* 0x000fea000383ffff */
.L_x_59:
[----:B------:R-:W-:-:S07]  /*96e0*/  MOV R0, UR4 ;  /* 0x0000000400007c02 */ /* 0x000fce0008000f00 */
.L_x_164:
[----:B-1----:R1:W2:Y:S02]  /*96f0*/  SYNCS.PHASECHK.TRANS64.TRYWAIT P0, [R0+URZ+0xe0], R7 ;  /* 0x0000e007000075a7 */ /* 0x0022a400080011ff */
[----:B--2---:R-:W-:Y:S05]  /*9700*/  @!P0 NANOSLEEP.SYNCS 0x989680 ;  /* 0x009896800000895d */ /* 0x004fea0003900000 */
[----:B------:R-:W2:Y:S02]  /*9710*/  @!P0 SYNCS.PHASECHK.TRANS64 P0, [R0+URZ+0xe0], R7 ;  /* 0x0000e007000085a7 */ /* 0x000ea400080010ff */
[----:B--2---:R-:W-:Y:S05]  /*9720*/  @!P0 BRA `(.L_x_164) ;  /* 0xfffffffc00f08947 */ /* 0x004fea000383ffff */
[----:B------:R-:W-:Y:S05]  /*9730*/  BRA `(.L_x_165) ;  /* 0xffffff9c00747947 */ /* 0x000fea000383ffff */
.L_x_60:
[----:B-1----:R1:W2:Y:S02]  /*9740*/  SYNCS.PHASECHK.TRANS64.TRYWAIT P1, [R0+URZ+0xd0], R5 ;  /* 0x0000d005000075a7 */ /* 0x0022a400080211ff */
[----:B--2---:R-:W-:Y:S05]  /*9750*/  @!P1 NANOSLEEP.SYNCS 0x989680 ;  /* 0x009896800000995d */ /* 0x004fea0003900000 */
[----:B------:R-:W2:Y:S02]  /*9760*/  @!P1 SYNCS.PHASECHK.TRANS64 P1, [R0+URZ+0xd0], R5 ;  /* 0x0000d005000095a7 */ /* 0x000ea400080210ff */
[----:B--2---:R-:W-:Y:S05]  /*9770*/  @!P1 BRA `(.L_x_60) ;  /* 0xfffffffc00f09947 */ /* 0x004fea000383ffff */
[----:B------:R-:W-:Y:S05]  /*9780*/  BRA `(.L_x_166) ;  /* 0xffffff9c00a47947 */ /* 0x000fea000383ffff */
.L_x_63:
[----:B------:R-:W-:-:S07]  /*9790*/  MOV R0, UR4 ;  /* 0x0000000400007c02 */ /* 0x000fce0008000f00 */
.L_x_167:
[----:B-1----:R1:W2:Y:S02]  /*97a0*/  SYNCS.PHASECHK.TRANS64.TRYWAIT P0, [R0+URZ+0xe0], R3 ;  /* 0x0000e003000075a7 */ /* 0x0022a400080011ff */
[----:B--2---:R-:W-:Y:S05]  /*97b0*/  @!P0 NANOSLEEP.SYNCS 0x989680 ;  /* 0x009896800000895d */ /* 0x004fea0003900000 */
[----:B------:R-:W2:Y:S02]  /*97c0*/  @!P0 SYNCS.PHASECHK.TRANS64 P0, [R0+URZ+0xe0], R3 ;  /* 0x0000e003000085a7 */ /* 0x000ea400080010ff */
[----:B--2---:R-:W-:Y:S05]  /*97d0*/  @!P0 BRA `(.L_x_167) ;  /* 0xfffffffc00f08947 */ /* 0x004fea000383ffff */
[----:B------:R-:W-:Y:S05]  /*97e0*/  BRA `(.L_x_62) ;  /* 0xffffff9c00f87947 */ /* 0x000fea000383ffff */
.L_x_72:
[----:B-1----:R-:W-:-:S04]  /*97f0*/  MOV R5, UR5 ;  /* 0x0000000500057c02 */ /* 0x002fc80008000f00 */
[----:B------:R1:W2:Y:S03]  /*9800*/  SYNCS.PHASECHK.TRANS64.TRYWAIT P0, [R5+URZ+0x8], R6 ;  /* 0x00000806050075a7 */ /* 0x0002a600080011ff */
[----:B--2---:R-:W-:Y:S05]  /*9810*/  @!P0 NANOSLEEP.SYNCS 0x989680 ;  /* 0x009896800000895d */ /* 0x004fea0003900000 */
[----:B------:R-:W2:Y:S02]  /*9820*/  @!P0 SYNCS.PHASECHK.TRANS64 P0, [R5+URZ+0x8], R6 ;  /* 0x00000806050085a7 */ /* 0x000ea400080010ff */
[----:B--2---:R-:W-:Y:S05]  /*9830*/  @!P0 BRA `(.L_x_72) ;  /* 0xfffffffc00ec8947 */ /* 0x004fea000383ffff */
[----:B------:R-:W-:Y:S05]  /*9840*/  BRA `(.L_x_71) ;  /* 0xffffffa000b07947 */ /* 0x000fea000383ffff */
.L_x_74:
[----:B------:R-:W-:Y:S01]  /*9850*/  BSSY B0, `(.L_x_168) ;  /* 0x0000006000007945 */ /* 0x000fe20003800000 */
[----:B------:R-:W-:-:S07]  /*9860*/  MOV R15, 0xffffffff ;  /* 0xffffffff000f7802 */ /* 0x000fce0000000f00 */
[----:B-1---5:R-:W-:Y:S05]  /*9870*/  WARPSYNC.COLLECTIVE R15, `(.L_x_169) ;  /* 0x000000000f0c7348 */ /* 0x022fea0003c00000 */
[----:B------:R-:W-:Y:S02]  /*9880*/  ELECT P6, UR79, PT ;  /* 0x00000000004f782f */ /* 0x000fe400038c0000 */
[----:B------:R-:W-:Y:S01]  /*9890*/  MOV R14, UR79 ;  /* 0x0000004f000e7c02 */ /* 0x000fe20008000f00 */
[----:B-1---5:R-:W-:Y:S10]  /*98a0*/  ENDCOLLECTIVE ;  /* 0x000000000000791b */ /* 0x022ff40003800000 */
.L_x_169:
[----:B------:R-:W-:Y:S05]  /*98b0*/  BSYNC B0 ;  /* 0x0000000000007941 */ /* 0x000fea0003800000 */
.L_x_168:
[----:B------:R-:W-:Y:S01]  /*98c0*/  PLOP3.LUT P0, PT, P6, PT, PT, 0x80, 0x8 ;  /* 0x000000000008781c */ /* 0x000fe2000370f070 */
[----:B------:R-:W-:-:S12]  /*98d0*/  BRA `(.L_x_170) ;  /* 0xffffffa000dc7947 */ /* 0x000fd8000383ffff */
.L_x_76:
[----:B-1----:R-:W-:-:S04]  /*98e0*/  MOV R3, UR5 ;  /* 0x0000000500037c02 */ /* 0x002fc80008000f00 */
[----:B------:R1:W2:Y:S03]  /*98f0*/  SYNCS.PHASECHK.TRANS64.TRYWAIT P0, [R3+URZ+0x8], R4 ;  /* 0x00000804030075a7 */ /* 0x0002a600080011ff */
[----:B--2---:R-:W-:Y:S05]  /*9900*/  @!P0 NANOSLEEP.SYNCS 0x989680 ;  /* 0x009896800000895d */ /* 0x004fea0003900000 */
[----:B------:R-:W2:Y:S02]  /*9910*/  @!P0 SYNCS.PHASECHK.TRANS64 P0, [R3+URZ+0x8], R4 ;  /* 0x00000804030085a7 */ /* 0x000ea400080010ff */
[----:B--2---:R-:W-:Y:S05]  /*9920*/  @!P0 BRA `(.L_x_76) ;  /* 0xfffffffc00ec8947 */ /* 0x004fea000383ffff */
[----:B------:R-:W-:Y:S05]  /*9930*/  BRA `(.L_x_75) ;  /* 0xffffffa000e07947 */ /* 0x000fea000383ffff */
.L_x_77:
[----:B-1----:R1:W2:Y:S02]  /*9940*/  SYNCS.PHASECHK.TRANS64.TRYWAIT P0, [R2+URZ+0xd0], R5 ;  /* 0x0000d005020075a7 */ /* 0x0022a400080011ff */
[----:B--2---:R-:W-:Y:S05]  /*9950*/  @!P0 NANOSLEEP.SYNCS 0x989680 ;  /* 0x009896800000895d */ /* 0x004fea0003900000 */
[----:B------:R-:W2:Y:S02]  /*9960*/  @!P0 SYNCS.PHASECHK.TRANS64 P0, [R2+URZ+0xd0], R5 ;  /* 0x0000d005020085a7 */ /* 0x000ea400080010ff */
[----:B--2---:R-:W-:Y:S05]  /*9970*/  @!P0 BRA `(.L_x_77) ;  /* 0xfffffffc00f08947 */ /* 0x004fea000383ffff */
[----:B------:R-:W-:Y:S05]  /*9980*/  BRA `(.L_x_171) ;  /* 0xffffffa800207947 */ /* 0x000fea000383ffff */
.L_x_81:
[----:B------:R-:W-:-:S07]  /*9990*/  MOV R0, UR57 ;  /* 0x0000003900007c02 */ /* 0x000fce0008000f00 */
.L_x_172:
[----:B-1----:R1:W2:Y:S02]  /*99a0*/  SYNCS.PHASECHK.TRANS64.TRYWAIT P0, [R0+URZ+0x100], R5 ;  /* 0x00010005000075a7 */ /* 0x0022a400080011ff */
[----:B--2---:R-:W-:Y:S05]  /*99b0*/  @!P0 NANOSLEEP.SYNCS 0x989680 ;  /* 0x009896800000895d */ /* 0x004fea0003900000 */
[----:B------:R-:W2:Y:S02]  /*99c0*/  @!P0 SYNCS.PHASECHK.TRANS64 P0, [R0+URZ+0x100], R5 ;  /* 0x00010005000085a7 */ /* 0x000ea400080010ff */
[----:B--2---:R-:W-:Y:S05]  /*99d0*/  @!P0 BRA `(.L_x_172) ;  /* 0xfffffffc00f08947 */ /* 0x004fea000383ffff */
[----:B------:R-:W-:Y:S05]  /*99e0*/  BRA `(.L_x_173) ;  /* 0xffffffac00b87947 */ /* 0x000fea000383ffff */
.L_x_84:
[----:B------:R-:W-:Y:S07]  /*99f0*/  MOV R0, UR7 ;  /* 0x0000000700007c02 */ /* 0x000fee0008000f00 */
.L_x_174:
[----:B-1----:R1:W2:Y:S02]  /*9a00*/  SYNCS.PHASECHK.TRANS64.TRYWAIT P0, [R0+URZ], R5 ;  /* 0x00000005000075a7 */ /* 0x0022a400080011ff */
[----:B--2---:R-:W-:Y:S05]  /*9a10*/  @!P0 NANOSLEEP.SYNCS 0x989680 ;  /* 0x009896800000895d */ /* 0x004fea0003900000 */
[----:B------:R-:W2:Y:S02]  /*9a20*/  @!P0 SYNCS.PHASECHK.TRANS64 P0, [R0+URZ], R5 ;  /* 0x00000005000085a7 */ /* 0x000ea400080010ff */
[----:B--2---:R-:W-:Y:S05]  /*9a30*/  @!P0 BRA `(.L_x_174) ;  /* 0xfffffffc00f08947 */ /* 0x004fea000383ffff */
[----:B------:R-:W-:Y:S05]  /*9a40*/  BRA `(.L_x_83) ;  /* 0xffffffb000287947 */ /* 0x000fea000383ffff */
.L_x_88:
[----:B-1----:R-:W-:-:S07]  /*9a50*/  MOV R0, UR4 ;  /* 0x0000000400007c02 */ /* 0x002fce0008000f00 */
.L_x_175:
[----:B-1----:R1:W2:Y:S02]  /*9a60*/  SYNCS.PHASECHK.TRANS64.TRYWAIT P0, [R0+URZ], R3 ;  /* 0x00000003000075a7 */ /* 0x0022a400080011ff */
[----:B--2---:R-:W-:Y:S05]  /*9a70*/  @!P0 NANOSLEEP.SYNCS 0x989680 ;  /* 0x009896800000895d */ /* 0x004fea0003900000 */
[----:B------:R-:W2:Y:S02]  /*9a80*/  @!P0 SYNCS.PHASECHK.TRANS64 P0, [R0+URZ], R3 ;  /* 0x00000003000085a7 */ /* 0x000ea400080010ff */
[----:B--2---:R-:W-:Y:S05]  /*9a90*/  @!P0 BRA `(.L_x_175) ;  /* 0xfffffffc00f08947 */ /* 0x004fea000383ffff */
[----:B------:R-:W-:Y:S05]  /*9aa0*/  BRA `(.L_x_176) ;  /* 0xffffffb400407947 */ /* 0x000fea000383ffff */
.L_x_91:
[----:B------:R-:W-:-:S07]  /*9ab0*/  MOV R0, UR31 ;  /* 0x0000001f00007c02 */ /* 0x000fce0008000f00 */
.L_x_177:
[----:B-1----:R1:W2:Y:S02]  /*9ac0*/  SYNCS.PHASECHK.TRANS64.TRYWAIT P1, [R0+URZ+0x130], R3 ;  /* 0x00013003000075a7 */ /* 0x0022a400080211ff */
[----:B--2---:R-:W-:Y:S05]  /*9ad0*/  @!P1 NANOSLEEP.SYNCS 0x989680 ;  /* 0x009896800000995d */ /* 0x004fea0003900000 */
[----:B------:R-:W2:Y:S02]  /*9ae0*/  @!P1 SYNCS.PHASECHK.TRANS64 P1, [R0+URZ+0x130], R3 ;  /* 0x00013003000095a7 */ /* 0x000ea400080210ff */
[----:B--2---:R-:W-:Y:S05]  /*9af0*/  @!P1 BRA `(.L_x_177) ;  /* 0xfffffffc00f09947 */ /* 0x004fea000383ffff */
[----:B------:R-:W-:Y:S05]  /*9b00*/  BRA `(.L_x_178) ;  /* 0xffffffb4008c7947 */ /* 0x000fea000383ffff */
.L_x_96:
[----:B--2---:R2:W4:Y:S02]  /*9b10*/  SYNCS.PHASECHK.TRANS64.TRYWAIT P0, [R12+URZ+0xd0], R9 ;  /* 0x0000d0090c0075a7 */ /* 0x00452400080011ff */
[----:B----4-:R-:W-:Y:S05]  /*9b20*/  @!P0 NANOSLEEP.SYNCS 0x989680 ;  /* 0x009896800000895d */ /* 0x010fea0003900000 */
[----:B------:R-:W4:Y:S02]  /*9b30*/  @!P0 SYNCS.PHASECHK.TRANS64 P0, [R12+URZ+0xd0], R9 ;  /* 0x0000d0090c0085a7 */ /* 0x000f2400080010ff */
[----:B----4-:R-:W-:Y:S05]  /*9b40*/  @!P0 BRA `(.L_x_96) ;  /* 0xfffffffc00f08947 */ /* 0x010fea000383ffff */
[----:B------:R-:W-:Y:S05]  /*9b50*/  BRA `(.L_x_179) ;  /* 0xffffffb800a87947 */ /* 0x000fea000383ffff */
.L_x_99:
[----:B------:R-:W-:Y:S07]  /*9b60*/  MOV R0, UR24 ;  /* 0x0000001800007c02 */ /* 0x000fee0008000f00 */
.L_x_180:
[----:B--2---:R2:W3:Y:S02]  /*9b70*/  SYNCS.PHASECHK.TRANS64.TRYWAIT P2, [R0+URZ+0xc8], R9 ;  /* 0x0000c809000075a7 */ /* 0x0044e400080411ff */
[----:B---3--:R-:W-:Y:S05]  /*9b80*/  @!P2 NANOSLEEP.SYNCS 0x989680 ;  /* 0x009896800000a95d */ /* 0x008fea0003900000 */
[----:B------:R-:W3:Y:S02]  /*9b90*/  @!P2 SYNCS.PHASECHK.TRANS64 P2, [R0+URZ+0xc8], R9 ;  /* 0x0000c8090000a5a7 */ /* 0x000ee400080410ff */
[----:B---3--:R-:W-:Y:S05]  /*9ba0*/  @!P2 BRA `(.L_x_180) ;  /* 0xfffffffc00f0a947 */ /* 0x008fea000383ffff */
[----:B------:R-:W-:Y:S05]  /*9bb0*/  BRA `(.L_x_98) ;  /* 0xffffffc0000c7947 */ /* 0x000fea000383ffff */
.L_x_102:
[----:B------:R-:W-:Y:S07]  /*9bc0*/  MOV R0, UR4 ;  /* 0x0000000400007c02 */ /* 0x000fee0008000f00 */
.L_x_181:
[----:B--2---:R2:W3:Y:S02]  /*9bd0*/  SYNCS.PHASECHK.TRANS64.TRYWAIT P0, [R0+URZ+0xa8], R9 ;  /* 0x0000a809000075a7 */ /* 0x0044e400080011ff */
[----:B---3--:R-:W-:Y:S05]  /*9be0*/  @!P0 NANOSLEEP.SYNCS 0x989680 ;  /* 0x009896800000895d */ /* 0x008fea0003900000 */
[----:B------:R-:W3:Y:S02]  /*9bf0*/  @!P0 SYNCS.PHASECHK.TRANS64 P0, [R0+URZ+0xa8], R9 ;  /* 0x0000a809000085a7 */ /* 0x000ee400080010ff */
[----:B---3--:R-:W-:Y:S05]  /*9c00*/  @!P0 BRA `(.L_x_181) ;  /* 0xfffffffc00f08947 */ /* 0x008fea000383ffff */
[----:B------:R-:W-:Y:S05]  /*9c10*/  BRA `(.L_x_182) ;  /* 0xffffffc0006c7947 */ /* 0x000fea000383ffff */
.L_x_103:
[----:B------:R-:W-:Y:S07]  /*9c20*/  MOV R9, UR5 ;  /* 0x0000000500097c02 */ /* 0x000fee0008000f00 */
.L_x_183:
[----:B--2---:R2:W3:Y:S02]  /*9c30*/  SYNCS.PHASECHK.TRANS64.TRYWAIT P0, [R9+URZ+0xa8], R0 ;  /* 0x0000a800090075a7 */ /* 0x0044e400080011ff */
[----:B---3--:R-:W-:Y:S05]  /*9c40*/  @!P0 NANOSLEEP.SYNCS 0x989680 ;  /* 0x009896800000895d */ /* 0x008fea0003900000 */
[----:B------:R-:W3:Y:S02]  /*9c50*/  @!P0 SYNCS.PHASECHK.TRANS64 P0, [R9+URZ+0xa8], R0 ;  /* 0x0000a800090085a7 */ /* 0x000ee400080010ff */
[----:B---3--:R-:W-:Y:S05]  /*9c60*/  @!P0 BRA `(.L_x_183) ;  /* 0xfffffffc00f08947 */ /* 0x008fea000383ffff */
[----:B------:R-:W-:Y:S05]  /*9c70*/  BRA `(.L_x_184) ;  /* 0xffffffc000cc7947 */ /* 0x000fea000383ffff */
.L_x_105:
[----:B------:R-:W-:-:S07]  /*9c80*/  MOV R0, UR4 ;  /* 0x0000000400007c02 */ /* 0x000fce0008000f00 */
.L_x_185:
[----:B--2---:R2:W3:Y:S02]  /*9c90*/  SYNCS.PHASECHK.TRANS64.TRYWAIT P0, [R0+URZ], R3 ;  /* 0x00000003000075a7 */ /* 0x0044e400080011ff */
[----:B---3--:R-:W-:Y:S05]  /*9ca0*/  @!P0 NANOSLEEP.SYNCS 0x989680 ;  /* 0x009896800000895d */ /* 0x008fea0003900000 */
[----:B------:R-:W3:Y:S02]  /*9cb0*/  @!P0 SYNCS.PHASECHK.TRANS64 P0, [R0+URZ], R3 ;  /* 0x00000003000085a7 */ /* 0x000ee400080010ff */
[----:B---3--:R-:W-:Y:S05]  /*9cc0*/  @!P0 BRA `(.L_x_185) ;  /* 0xfffffffc00f08947 */ /* 0x008fea000383ffff */
[----:B------:R-:W-:Y:S05]  /*9cd0*/  BRA `(.L_x_186) ;  /* 0xffffffc400607947 */ /* 0x000fea000383ffff */
.L_x_106:
[----:B------:R-:W-:-:S07]  /*9ce0*/  MOV R0, UR5 ;  /* 0x0000000500007c02 */ /* 0x000fce0008000f00 */
.L_x_187:
[----:B--2---:R2:W3:Y:S02]  /*9cf0*/  SYNCS.PHASECHK.TRANS64.TRYWAIT P0, [R0+URZ], R3 ;  /* 0x00000003000075a7 */ /* 0x0044e400080011ff */
[----:B---3--:R-:W-:Y:S05]  /*9d00*/  @!P0 NANOSLEEP.SYNCS 0x989680 ;  /* 0x009896800000895d */ /* 0x008fea0003900000 */
[----:B------:R-:W3:Y:S02]  /*9d10*/  @!P0 SYNCS.PHASECHK.TRANS64 P0, [R0+URZ], R3 ;  /* 0x00000003000085a7 */ /* 0x000ee400080010ff */
[----:B---3--:R-:W-:Y:S05]  /*9d20*/  @!P0 BRA `(.L_x_187) ;  /* 0xfffffffc00f08947 */ /* 0x008fea000383ffff */
[----:B------:R-:W-:Y:S05]  /*9d30*/  BRA `(.L_x_188) ;  /* 0xffffffc4006c7947 */ /* 0x000fea000383ffff */
.L_x_108:
[----:B-1----:R1:W2:Y:S02]  /*9d40*/  SYNCS.PHASECHK.TRANS64.TRYWAIT P0, [R3+URZ+0xd0], R0 ;  /* 0x0000d000030075a7 */ /* 0x0022a400080011ff */
[----:B--2---:R-:W-:Y:S05]  /*9d50*/  @!P0 NANOSLEEP.SYNCS 0x989680 ;  /* 0x009896800000895d */ /* 0x004fea0003900000 */
[----:B------:R-:W2:Y:S02]  /*9d60*/  @!P0 SYNCS.PHASECHK.TRANS64 P0, [R3+URZ+0xd0], R0 ;  /* 0x0000d000030085a7 */ /* 0x000ea400080010ff */
[----:B--2---:R-:W-:Y:S05]  /*9d70*/  @!P0 BRA `(.L_x_108) ;  /* 0xfffffffc00f08947 */ /* 0x004fea000383ffff */
[----:B------:R-:W-:Y:S05]  /*9d80*/  BRA `(.L_x_189) ;  /* 0xffffffc800547947 */ /* 0x000fea000383ffff */
.L_x_118:
[----:B-1----:R1:W2:Y:S02]  /*9d90*/  SYNCS.PHASECHK.TRANS64.TRYWAIT P1, [R0+URZ+0x90], R3 ;  /* 0x00009003000075a7 */ /* 0x0022a400080211ff */
[----:B--2---:R-:W-:Y:S05]  /*9da0*/  @!P1 NANOSLEEP.SYNCS 0x989680 ;  /* 0x009896800000995d */ /* 0x004fea0003900000 */
[----:B------:R-:W2:Y:S02]  /*9db0*/  @!P1 SYNCS.PHASECHK.TRANS64 P1, [R0+URZ+0x90], R3 ;  /* 0x00009003000095a7 */ /* 0x000ea400080210ff */
[----:B--2---:R-:W-:Y:S05]  /*9dc0*/  @!P1 BRA `(.L_x_118) ;  /* 0xfffffffc00f09947 */ /* 0x004fea000383ffff */
[----:B------:R-:W-:Y:S05]  /*9dd0*/  BRA `(.L_x_117) ;  /* 0xffffffd400ec7947 */ /* 0x000fea000383ffff */
.L_x_120:
[----:B-1----:R1:W4:Y:S02]  /*9de0*/  SYNCS.PHASECHK.TRANS64.TRYWAIT P0, [R89+URZ+0xf0], R2 ;  /* 0x0000f002590075a7 */ /* 0x00232400080011ff */
[----:B----4-:R-:W-:Y:S05]  /*9df0*/  @!P0 NANOSLEEP.SYNCS 0x989680 ;  /* 0x009896800000895d */ /* 0x010fea0003900000 */
[----:B------:R-:W4:Y:S02]  /*9e00*/  @!P0 SYNCS.PHASECHK.TRANS64 P0, [R89+URZ+0xf0], R2 ;  /* 0x0000f002590085a7 */ /* 0x000f2400080010ff */
[----:B----4-:R-:W-:Y:S05]  /*9e10*/  @!P0 BRA `(.L_x_120) ;  /* 0xfffffffc00f08947 */ /* 0x010fea000383ffff */
[----:B------:R-:W-:Y:S05]  /*9e20*/  BRA `(.L_x_119) ;  /* 0xffffffd800247947 */ /* 0x000fea000383ffff */
.L_x_131:
[----:B---3--:R3:W4:Y:S02]  /*9e30*/  SYNCS.PHASECHK.TRANS64.TRYWAIT P0, [R3+URZ+0x90], R4 ;  /* 0x00009004030075a7 */ /* 0x00872400080011ff */
[----:B----4-:R-:W-:Y:S05]  /*9e40*/  @!P0 NANOSLEEP.SYNCS 0x989680 ;  /* 0x009896800000895d */ /* 0x010fea0003900000 */
[----:B------:R-:W4:Y:S02]  /*9e50*/  @!P0 SYNCS.PHASECHK.TRANS64 P0, [R3+URZ+0x90], R4 ;  /* 0x00009004030085a7 */ /* 0x000f2400080010ff */
[----:B----4-:R-:W-:Y:S05]  /*9e60*/  @!P0 BRA `(.L_x_131) ;  /* 0xfffffffc00f08947 */ /* 0x010fea000383ffff */
[----:B------:R-:W-:Y:S05]  /*9e70*/  BRA `(.L_x_130) ;  /* 0xffffffe400147947 */ /* 0x000fea000383ffff */
        .weak           $__internal_0_$__cuda_sm10x_tcgen05_guardrail_trap_col_being_dealloced_not_returned_by_alloc
        .type           $__internal_0_$__cuda_sm10x_tcgen05_guardrail_trap_col_being_dealloced_not_returned_by_alloc,@function
        .size           $__internal_0_$__cuda_sm10x_tcgen05_guardrail_trap_col_being_dealloced_not_returned_by_alloc,($__internal_1_$__cuda_sm10x_tcgen05_guardrail_trap_phase_invalid_during_alloc - $__internal_0_$__cuda_sm10x_tcgen05_guardrail_trap_col_being_dealloced_not_returned_by_alloc)
$__internal_0_$__cuda_sm10x_tcgen05_guardrail_trap_col_being_dealloced_not_returned_by_alloc:
[----:B------:R-:W-:Y:S05]  /*9e80*/  BPT.TRAP 0x1 ;  /* 0x000000040000795c */ /* 0x000fea0000300000 */
[----:B------:R-:W-:-:S04]  /*9e90*/  HFMA2 R3, -RZ, RZ, 0, 0 ;  /* 0x00000000ff037431 */ /* 0x000fc800000001ff */
[----:B------:R-:W-:Y:S05]  /*9ea0*/  RET.REL.NODEC R2 `(_ZN7cutlass13device_kernelINS_4gemm6kernel13GemmUniversalIN4cute5tupleIJiiiiEEENS1_10collective13CollectiveMmaINS1_46MainloopSm100TmaUmmaWarpSpecializedBlockScaledILi9ELi2ELi2ENS5_IJNS4_1CILi2EEESB_NSA_ILi1EEEEEEEENS5_IJNSA_ILi256EEENSA_ILi64EEENSA_ILi128EEEEEENS5_IJNS_12float_e5m2_tENS_13float_ue8m0_tEEEENS5_IJNS5_IJlSC_lEEENS4_6LayoutINS5_IJNS5_IJNS5_IJNSA_ILi32EEENSA_ILi4EEEEEEiEEESR_NS5_IJSC_iEEEEEENS5_IJNS5_IJNS5_IJNSA_ILi16EEESP_EEEiEEENS5_IJNS5_IJNSA_ILi0EEESC_EEENSA_ILi512EEEEEENS5_IJSX_iEEEEEEEEEEESL_S14_NS4_8TiledMMAINS4_8MMA_AtomIJNS4_27SM100_MMA_MXF8F6F4_2x1SM_SSISJ_SJ_fSK_Li256ELi64ELNS4_4UMMA5MajorE0ELS19_0ELNS18_7ScaleInE0ELS1A_0EEEEEENSN_INS5_IJSC_SC_SC_EEENS5_IJSX_SX_SX_EEEEENS5_IJNS4_10UnderscoreES1G_S1G_EEEEENS5_IJNS4_28SM100_TMA_2SM_LOAD_MULTICASTES1J_EEENS5_IJNS4_14ComposedLayoutINS4_7SwizzleILi3ELi4ELi3EEENS4_18smem_ptr_flag_bitsILi8EEENSN_INS5_IJNSA_ILi8EEESH_EEENS5_IJSH_SC_EEEEEEENSN_INS5_IJNS5_IJNS5_IJSQ_SC_EEENS5_IJSO_SC_EEEEEESC_NS5_IJSP_SC_EEEEEENS5_IJNS5_IJNS5_IJSV_SZ_EEESY_EEESX_NS5_IJSC_SZ_EEEEEEEEEEEvNS4_8identityENS5_IJNS4_18SM100_TMA_2SM_LOADES1J_EEES25_vS26_EENS_8epilogue10collective18CollectiveEpilogueINS2A_23Sm100TmaWarpSpecializedILi3ELi2ELi32ELb1ELb0EEEJNS5_IJSH_SG_SH_EEENS5_IJNSN_ISH_SC_EENSN_ISO_SC_EEEEENS_10bfloat16_tESM_S2J_SM_NS2A_6fusion15FusionCallbacksIS2E_NS2K_17LinearCombinationIS2J_fS2J_fLNS_15FloatRoundStyleE2EEES2F_S2I_JEEENS4_5SM1004TMEM4LOAD26SM100_TMEM_LOAD_32dp32b32xENS4_13SM90_TMA_LOADENS1L_INS1M_ILi2ELi4ELi3EEENS1O_ILi16EEENSN_INS5_IJS1Q_SO_EEES1W_EEEENS4_39AutoVectorizingCopyWithAssumedAlignmentILi128EEENS4_14SM90_TMA_STOREES2Z_S31_S31_EEEvvEEEEvNT_6ParamsE) ;  /* 0xffffff6002547950 */ /* 0x000fea0003c3ffff */
        .weak           $__internal_1_$__cuda_sm10x_tcgen05_guardrail_trap_phase_invalid_during_alloc
        .type           $__internal_1_$__cuda_sm10x_tcgen05_guardrail_trap_phase_invalid_during_alloc,@function
        .size           $__internal_1_$__cuda_sm10x_tcgen05_guardrail_trap_phase_invalid_during_alloc,($__internal_2_$__cuda_sm10x_tcgen05_guardrail_trap_unallocated_columns_being_dealloced - $__internal_1_$__cuda_sm10x_tcgen05_guardrail_trap_phase_invalid_during_alloc)
$__internal_1_$__cuda_sm10x_tcgen05_guardrail_trap_phase_invalid_during_alloc:
[----:B------:R-:W-:Y:S05]  /*9eb0*/  BPT.TRAP 0x1 ;  /* 0x000000040000795c */ /* 0x000fea0000300000 */
[----:B------:R-:W-:-:S04]  /*9ec0*/  MOV R5, 0x0 ;  /* 0x0000000000057802 */ /* 0x000fc80000000f00 */
[----:B------:R-:W-:Y:S05]  /*9ed0*/  RET.REL.NODEC R4 `(_ZN7cutlass13device_kernelINS_4gemm6kernel13GemmUniversalIN4cute5tupleIJiiiiEEENS1_10collective13CollectiveMmaINS1_46MainloopSm100TmaUmmaWarpSpecializedBlockScaledILi9ELi2ELi2ENS5_IJNS4_1CILi2EEESB_NSA_ILi1EEEEEEEENS5_IJNSA_ILi256EEENSA_ILi64EEENSA_ILi128EEEEEENS5_IJNS_12float_e5m2_tENS_13float_ue8m0_tEEEENS5_IJNS5_IJlSC_lEEENS4_6LayoutINS5_IJNS5_IJNS5_IJNSA_ILi32EEENSA_ILi4EEEEEEiEEESR_NS5_IJSC_iEEEEEENS5_IJNS5_IJNS5_IJNSA_ILi16EEESP_EEEiEEENS5_IJNS5_IJNSA_ILi0EEESC_EEENSA_ILi512EEEEEENS5_IJSX_iEEEEEEEEEEESL_S14_NS4_8TiledMMAINS4_8MMA_AtomIJNS4_27SM100_MMA_MXF8F6F4_2x1SM_SSISJ_SJ_fSK_Li256ELi64ELNS4_4UMMA5MajorE0ELS19_0ELNS18_7ScaleInE0ELS1A_0EEEEEENSN_INS5_IJSC_SC_SC_EEENS5_IJSX_SX_SX_EEEEENS5_IJNS4_10UnderscoreES1G_S1G_EEEEENS5_IJNS4_28SM100_TMA_2SM_LOAD_MULTICASTES1J_EEENS5_IJNS4_14ComposedLayoutINS4_7SwizzleILi3ELi4ELi3EEENS4_18smem_ptr_flag_bitsILi8EEENSN_INS5_IJNSA_ILi8EEESH_EEENS5_IJSH_SC_EEEEEEENSN_INS5_IJNS5_IJNS5_IJSQ_SC_EEENS5_IJSO_SC_EEEEEESC_NS5_IJSP_SC_EEEEEENS5_IJNS5_IJNS5_IJSV_SZ_EEESY_EEESX_NS5_IJSC_SZ_EEEEEEEEEEEvNS4_8identityENS5_IJNS4_18SM100_TMA_2SM_LOADES1J_EEES25_vS26_EENS_8epilogue10collective18CollectiveEpilogueINS2A_23Sm100TmaWarpSpecializedILi3ELi2ELi32ELb1ELb0EEEJNS5_IJSH_SG_SH_EEENS5_IJNSN_ISH_SC_EENSN_ISO_SC_EEEEENS_10bfloat16_tESM_S2J_SM_NS2A_6fusion15FusionCallbacksIS2E_NS2K_17LinearCombinationIS2J_fS2J_fLNS_15FloatRoundStyleE2EEES2F_S2I_JEEENS4_5SM1004TMEM4LOAD26SM100_TMEM_LOAD_32dp32b32xENS4_13SM90_TMA_LOADENS1L_INS1M_ILi2ELi4ELi3EEENS1O_ILi16EEENSN_INS5_IJS1Q_SO_EEES1W_EEEENS4_39AutoVectorizingCopyWithAssumedAlignmentILi128EEENS4_14SM90_TMA_STOREES2Z_S31_S31_EEEvvEEEEvNT_6ParamsE) ;  /* 0xffffff6004487950 */ /* 0x000fea0003c3ffff */
        .weak           $__internal_2_$__cuda_sm10x_tcgen05_guardrail_trap_unallocated_columns_being_dealloced
        .type           $__internal_2_$__cuda_sm10x_tcgen05_guardrail_trap_unallocated_columns_being_dealloced,@function
        .size           $__internal_2_$__cuda_sm10x_tcgen05_guardrail_trap_unallocated_columns_being_dealloced,(.L_x_191 - $__internal_2_$__cuda_sm10x_tcgen05_guardrail_trap_unallocated_columns_being_dealloced)
$__internal_2_$__cuda_sm10x_tcgen05_guardrail_trap_unallocated_columns_being_dealloced:
[----:B------:R-:W-:Y:S05]  /*9ee0*/  BPT.TRAP 0x1 ;  /* 0x000000040000795c */ /* 0x000fea0000300000 */
[----:B------:R-:W-:-:S04]  /*9ef0*/  HFMA2 R3, -RZ, RZ, 0, 0 ;  /* 0x00000000ff037431 */ /* 0x000fc800000001ff */
[----:B------:R-:W-:Y:S05]  /*9f00*/  RET.REL.NODEC R2 `(_ZN7cutlass13device_kernelINS_4gemm6kernel13GemmUniversalIN4cute5tupleIJiiiiEEENS1_10collective13CollectiveMmaINS1_46MainloopSm100TmaUmmaWarpSpecializedBlockScaledILi9ELi2ELi2ENS5_IJNS4_1CILi2EEESB_NSA_ILi1EEEEEEEENS5_IJNSA_ILi256EEENSA_ILi64EEENSA_ILi128EEEEEENS5_IJNS_12float_e5m2_tENS_13float_ue8m0_tEEEENS5_IJNS5_IJlSC_lEEENS4_6LayoutINS5_IJNS5_IJNS5_IJNSA_ILi32EEENSA_ILi4EEEEEEiEEESR_NS5_IJSC_iEEEEEENS5_IJNS5_IJNS5_IJNSA_ILi16EEESP_EEEiEEENS5_IJNS5_IJNSA_ILi0EEESC_EEENSA_ILi512EEEEEENS5_IJSX_iEEEEEEEEEEESL_S14_NS4_8TiledMMAINS4_8MMA_AtomIJNS4_27SM100_MMA_MXF8F6F4_2x1SM_SSISJ_SJ_fSK_Li256ELi64ELNS4_4UMMA5MajorE0ELS19_0ELNS18_7ScaleInE0ELS1A_0EEEEEENSN_INS5_IJSC_SC_SC_EEENS5_IJSX_SX_SX_EEEEENS5_IJNS4_10UnderscoreES1G_S1G_EEEEENS5_IJNS4_28SM100_TMA_2SM_LOAD_MULTICASTES1J_EEENS5_IJNS4_14ComposedLayoutINS4_7SwizzleILi3ELi4ELi3EEENS4_18smem_ptr_flag_bitsILi8EEENSN_INS5_IJNSA_ILi8EEESH_EEENS5_IJSH_SC_EEEEEEENSN_INS5_IJNS5_IJNS5_IJSQ_SC_EEENS5_IJSO_SC_EEEEEESC_NS5_IJSP_SC_EEEEEENS5_IJNS5_IJNS5_IJSV_SZ_EEESY_EEESX_NS5_IJSC_SZ_EEEEEEEEEEEvNS4_8identityENS5_IJNS4_18SM100_TMA_2SM_LOADES1J_EEES25_vS26_EENS_8epilogue10collective18CollectiveEpilogueINS2A_23Sm100TmaWarpSpecializedILi3ELi2ELi32ELb1ELb0EEEJNS5_IJSH_SG_SH_EEENS5_IJNSN_ISH_SC_EENSN_ISO_SC_EEEEENS_10bfloat16_tESM_S2J_SM_NS2A_6fusion15FusionCallbacksIS2E_NS2K_17LinearCombinationIS2J_fS2J_fLNS_15FloatRoundStyleE2EEES2F_S2I_JEEENS4_5SM1004TMEM4LOAD26SM100_TMEM_LOAD_32dp32b32xENS4_13SM90_TMA_LOADENS1L_INS1M_ILi2ELi4ELi3EEENS1O_ILi16EEENSN_INS5_IJS1Q_SO_EEES1W_EEEENS4_39AutoVectorizingCopyWithAssumedAlignmentILi128EEENS4_14SM90_TMA_STOREES2Z_S31_S31_EEEvvEEEEvNT_6ParamsE) ;  /* 0xffffff60023c7950 */ /* 0x000fea0003c3ffff */
.L_x_190:
[----:B------:R-:W-:-:S00]  /*9f10*/  BRA `(.L_x_190) ;  /* 0xfffffffc00fc7947 */ /* 0x000fc0000383ffff */
[----:B------:R-:W-:-:S00]  /*9f20*/  NOP ;  /* 0x0000000000007918 */ /* 0x000fc00000000000 */
        /* <DEDUP_REMOVED lines=13> */
.L_x_191:


//--------------------- .nv.global.init           --------------------------
	.section	.nv.global.init,"aw",@progbits
.nv.global.init:
	.type		$str$27,@object
	.size		$str$27,($str$28 - $str$27)
$str$27:
        /*0000*/ 	.byte	0x28, 0x61, 0x64, 0x64, 0x72, 0x65, 0x73, 0x73, 0x20, 0x26, 0x20, 0x6d, 0x61, 0x73, 0x6b, 0x29
        /*0010*/ 	.byte	0x20, 0x3d, 0x3d, 0x20, 0x30, 0x00
	.type		$str$28,@object
	.size		$str$28,($str$26 - $str$28)
$str$28:
        /*0016*/ 	.byte	0x2f, 0x74, 0x6d, 0x70, 0x2f, 0x63, 0x75, 0x74, 0x6c, 0x61, 0x73, 0x73, 0x5f, 0x73, 0x77, 0x65
        /*0026*/ 	.byte	0x65, 0x70, 0x5f, 0x73, 0x72, 0x63, 0x2f, 0x69, 0x6e, 0x63, 0x6c, 0x75, 0x64, 0x65, 0x2f, 0x63
        /*0036*/ 	.byte	0x75, 0x74, 0x65, 0x2f, 0x70, 0x6f, 0x69, 0x6e, 0x74, 0x65, 0x72, 0x5f, 0x66, 0x6c, 0x61, 0x67
        /*0046*/ 	.byte	0x67, 0x65, 0x64, 0x2e, 0x68, 0x70, 0x70, 0x00
	.type		$str$26,@object
	.size		$str$26,($str$25 - $str$26)
$str$26:
        /*004e*/ 	.byte	0x2f, 0x74, 0x6d, 0x70, 0x2f, 0x63, 0x75, 0x74, 0x6c, 0x61, 0x73, 0x73, 0x5f, 0x73, 0x77, 0x65
        /*005e*/ 	.byte	0x65, 0x70, 0x5f, 0x73, 0x72, 0x63, 0x2f, 0x69, 0x6e, 0x63, 0x6c, 0x75, 0x64, 0x65, 0x2f, 0x63
        /*006e*/ 	.byte	0x75, 0x74, 0x65, 0x2f, 0x61, 0x74, 0x6f, 0x6d, 0x2f, 0x63, 0x6f, 0x70, 0x79, 0x5f, 0x74, 0x72
        /*007e*/ 	.byte	0x61, 0x69, 0x74, 0x73, 0x5f, 0x73, 0x6d, 0x31, 0x30, 0x30, 0x2e, 0x68, 0x70, 0x70, 0x00
	.type		$str$25,@object
	.size		$str$25,(__unnamed_1 - $str$25)
$str$25:
        /*008d*/ 	.byte	0x28, 0x28, 0x75, 0x69, 0x6e, 0x74, 0x33, 0x32, 0x5f, 0x74, 0x28, 0x74, 0x68, 0x72, 0x65, 0x61
        /*009d*/ 	.byte	0x64, 0x49, 0x64, 0x78, 0x2e, 0x78, 0x29, 0x20, 0x2f, 0x20, 0x33, 0x32, 0x29, 0x20, 0x25, 0x20
        /*00ad*/ 	.byte	0x34, 0x29, 0x20, 0x3d, 0x3d, 0x20, 0x28, 0x28, 0x28, 0x74, 0x6d, 0x65, 0x6d, 0x5f, 0x61, 0x64
        /*00bd*/ 	.byte	0x64, 0x72, 0x20, 0x3e, 0x3e, 0x20, 0x31, 0x36, 0x29, 0x20, 0x2f, 0x20, 0x33, 0x32, 0x29, 0x20
        /*00cd*/ 	.byte	0x25, 0x20, 0x34, 0x29, 0x00
	.type		__unnamed_1,@object
	.size		__unnamed_1,(__unnamed_2 - __unnamed_1)
__unnamed_1:
        /*00d2*/ 	.byte	0x61, 0x75, 0x74, 0x6f, 0x20, 0x63, 0x75, 0x74, 0x65, 0x3a, 0x3a, 0x61, 0x73, 0x5f, 0x70, 0x6f
        /* <DEDUP_REMOVED lines=24> */
        /*0262*/ 	.byte	0x34, 0x30, 0x39, 0x36, 0x3e, 0x3e, 0x3e, 0x3e, 0x5d, 0x00
	.type		__unnamed_2,@object
	.size		__unnamed_2,(.L_2 - __unnamed_2)
__unnamed_2:
        /* <DEDUP_REMOVED lines=42> */
        /*050c*/ 	.byte	0x3e, 0x3e, 0x5d, 0x00
.L_2:


//--------------------- .nv.shared._ZN7cutlass13device_kernelINS_4gemm6kernel13GemmUniversalIN4cute5tupleIJiiiiEEENS1_10collective13CollectiveMmaINS1_46MainloopSm100TmaUmmaWarpSpecializedBlockScaledILi9ELi2ELi2ENS5_IJNS4_1CILi2EEESB_NSA_ILi1EEEEEEEENS5_IJNSA_ILi256EEENSA_ILi64EEENSA_ILi128EEEEEENS5_IJNS_12float_e5m2_tENS_13float_ue8m0_tEEEENS5_IJNS5_IJlSC_lEEENS4_6LayoutINS5_IJNS5_IJNS5_IJNSA_ILi32EEENSA_ILi4EEEEEEiEEESR_NS5_IJSC_iEEEEEENS5_IJNS5_IJNS5_IJNSA_ILi16EEESP_EEEiEEENS5_IJNS5_IJNSA_ILi0EEESC_EEENSA_ILi512EEEEEENS5_IJSX_iEEEEEEEEEEESL_S14_NS4_8TiledMMAINS4_8MMA_AtomIJNS4_27SM100_MMA_MXF8F6F4_2x1SM_SSISJ_SJ_fSK_Li256ELi64ELNS4_4UMMA5MajorE0ELS19_0ELNS18_7ScaleInE0ELS1A_0EEEEEENSN_INS5_IJSC_SC_SC_EEENS5_IJSX_SX_SX_EEEEENS5_IJNS4_10UnderscoreES1G_S1G_EEEEENS5_IJNS4_28SM100_TMA_2SM_LOAD_MULTICASTES1J_EEENS5_IJNS4_14ComposedLayoutINS4_7SwizzleILi3ELi4ELi3EEENS4_18smem_ptr_flag_bitsILi8EEENSN_INS5_IJNSA_ILi8EEESH_EEENS5_IJSH_SC_EEEEEEENSN_INS5_IJNS5_IJNS5_IJSQ_SC_EEENS5_IJSO_SC_EEEEEESC_NS5_IJSP_SC_EEEEEENS5_IJNS5_IJNS5_IJSV_SZ_EEESY_EEESX_NS5_IJSC_SZ_EEEEEEEEEEEvNS4_8identityENS5_IJNS4_18SM100_TMA_2SM_LOADES1J_EEES25_vS26_EENS_8epilogue10collective18CollectiveEpilogueINS2A_23Sm100TmaWarpSpecializedILi3ELi2ELi32ELb1ELb0EEEJNS5_IJSH_SG_SH_EEENS5_IJNSN_ISH_SC_EENSN_ISO_SC_EEEEENS_10bfloat16_tESM_S2J_SM_NS2A_6fusion15FusionCallbacksIS2E_NS2K_17LinearCombinationIS2J_fS2J_fLNS_15FloatRoundStyleE2EEES2F_S2I_JEEENS4_5SM1004TMEM4LOAD26SM100_TMEM_LOAD_32dp32b32xENS4_13SM90_TMA_LOADENS1L_INS1M_ILi2ELi4ELi3EEENS1O_ILi16EEENSN_INS5_IJS1Q_SO_EEES1W_EEEENS4_39AutoVectorizingCopyWithAssumedAlignmentILi128EEENS4_14SM90_TMA_STOREES2Z_S31_S31_EEEvvEEEEvNT_6ParamsE --------------------------
	.section	.nv.shared._ZN7cutlass13device_kernelINS_4gemm6kernel13GemmUniversalIN4cute5tupleIJiiiiEEENS1_10collective13CollectiveMmaINS1_46MainloopSm100TmaUmmaWarpSpecializedBlockScaledILi9ELi2ELi2ENS5_IJNS4_1CILi2EEESB_NSA_ILi1EEEEEEEENS5_IJNSA_ILi256EEENSA_ILi64EEENSA_ILi128EEEEEENS5_IJNS_12float_e5m2_tENS_13float_ue8m0_tEEEENS5_IJNS5_IJlSC_lEEENS4_6LayoutINS5_IJNS5_IJNS5_IJNSA_ILi32EEENSA_ILi4EEEEEEiEEESR_NS5_IJSC_iEEEEEENS5_IJNS5_IJNS5_IJNSA_ILi16EEESP_EEEiEEENS5_IJNS5_IJNSA_ILi0EEESC_EEENSA_ILi512EEEEEENS5_IJSX_iEEEEEEEEEEESL_S14_NS4_8TiledMMAINS4_8MMA_AtomIJNS4_27SM100_MMA_MXF8F6F4_2x1SM_SSISJ_SJ_fSK_Li256ELi64ELNS4_4UMMA5MajorE0ELS19_0ELNS18_7ScaleInE0ELS1A_0EEEEEENSN_INS5_IJSC_SC_SC_EEENS5_IJSX_SX_SX_EEEEENS5_IJNS4_10UnderscoreES1G_S1G_EEEEENS5_IJNS4_28SM100_TMA_2SM_LOAD_MULTICASTES1J_EEENS5_IJNS4_14ComposedLayoutINS4_7SwizzleILi3ELi4ELi3EEENS4_18smem_ptr_flag_bitsILi8EEENSN_INS5_IJNSA_ILi8EEESH_EEENS5_IJSH_SC_EEEEEEENSN_INS5_IJNS5_IJNS5_IJSQ_SC_EEENS5_IJSO_SC_EEEEEESC_NS5_IJSP_SC_EEEEEENS5_IJNS5_IJNS5_IJSV_SZ_EEESY_EEESX_NS5_IJSC_SZ_EEEEEEEEEEEvNS4_8identityENS5_IJNS4_18SM100_TMA_2SM_LOADES1J_EEES25_vS26_EENS_8epilogue10collective18CollectiveEpilogueINS2A_23Sm100TmaWarpSpecializedILi3ELi2ELi32ELb1ELb0EEEJNS5_IJSH_SG_SH_EEENS5_IJNSN_ISH_SC_EENSN_ISO_SC_EEEEENS_10bfloat16_tESM_S2J_SM_NS2A_6fusion15FusionCallbacksIS2E_NS2K_17LinearCombinationIS2J_fS2J_fLNS_15FloatRoundStyleE2EEES2F_S2I_JEEENS4_5SM1004TMEM4LOAD26SM100_TMEM_LOAD_32dp32b32xENS4_13SM90_TMA_LOADENS1L_INS1M_ILi2ELi4ELi3EEENS1O_ILi16EEENSN_INS5_IJS1Q_SO_EEES1W_EEEENS4_39AutoVectorizingCopyWithAssumedAlignmentILi128EEENS4_14SM90_TMA_STOREES2Z_S31_S31_EEEvvEEEEvNT_6ParamsE,"aw",@nobits
	.sectionflags	@""
	.align	16
	.zero		1024


//--------------------- .nv.shared.reserved.0     --------------------------
	.section	.nv.shared.reserved.0,"aw",@nobits
	.weak		__nv_reservedSMEM_offset_0_alias
	.size		__nv_reservedSMEM_offset_0_alias, 0, 64
	.other		__nv_reservedSMEM_offset_0_alias,@"STO_CUDA_RESERVED_SHARED STV_DEFAULT"
__nv_reservedSMEM_offset_0_alias:
	.zero		0
.nv.shared.reserved.0:
	.zero		64
	.weak		__nv_reservedSMEM_tcgen05_partition
	.type		__nv_reservedSMEM_tcgen05_partition,@object
	.size		__nv_reservedSMEM_tcgen05_partition,(.L_0 - __nv_reservedSMEM_tcgen05_partition)
__nv_reservedSMEM_tcgen05_partition:
	.zero		32
.L_0:


//--------------------- .nv.global                --------------------------
	.section	.nv.global,"aw",@nobits
.nv.global:
	.type		_ZN40_INTERNAL_05e3a8aa_4_k_cu_8855c6d8_387384cute1_E,@object
	.size		_ZN40_INTERNAL_05e3a8aa_4_k_cu_8855c6d8_387384cute1_E,(_ZN40_INTERNAL_05e3a8aa_4_k_cu_8855c6d8_387384cuda3std3__45__cpo6cbeginE - _ZN40_INTERNAL_05e3a8aa_4_k_cu_8855c6d8_387384cute1_E)
_ZN40_INTERNAL_05e3a8aa_4_k_cu_8855c6d8_387384cute1_E:
	.zero		1
	.type		_ZN40_INTERNAL_05e3a8aa_4_k_cu_8855c6d8_387384cuda3std3__45__cpo6cbeginE,@object
	.size		_ZN40_INTERNAL_05e3a8aa_4_k_cu_8855c6d8_387384cuda3std3__45__cpo6cbeginE,(_ZN40_INTERNAL_05e3a8aa_4_k_cu_8855c6d8_387384cuda3std3__48in_placeE - _ZN40_INTERNAL_05e3a8aa_4_k_cu_8855c6d8_387384cuda3std3__45__cpo6cbeginE)
_ZN40_INTERNAL_05e3a8aa_4_k_cu_8855c6d8_387384cuda3std3__45__cpo6cbeginE:
	.zero		1
	.type		_ZN40_INTERNAL_05e3a8aa_4_k_cu_8855c6d8_387384cuda3std3__48in_placeE,@object
	.size		_ZN40_INTERNAL_05e3a8aa_4_k_cu_8855c6d8_387384cuda3std3__48in_placeE,(_ZN40_INTERNAL_05e3a8aa_4_k_cu_8855c6d8_387384cuda3std6ranges3__45__cpo9iter_moveE - _ZN40_INTERNAL_05e3a8aa_4_k_cu_8855c6d8_387384cuda3std3__48in_placeE)
_ZN40_INTERNAL_05e3a8aa_4_k_cu_8855c6d8_387384cuda3std3__48in_placeE:
	.zero		1
	.type		_ZN40_INTERNAL_05e3a8aa_4_k_cu_8855c6d8_387384cuda3std6ranges3__45__cpo9iter_moveE,@object
	.size		_ZN40_INTERNAL_05e3a8aa_4_k_cu_8855c6d8_387384cuda3std6ranges3__45__cpo9iter_moveE,(_ZN40_INTERNAL_05e3a8aa_4_k_cu_8855c6d8_387384cuda3std3__45__cpo5beginE - _ZN40_INTERNAL_05e3a8aa_4_k_cu_8855c6d8_387384cuda3std6ranges3__45__cpo9iter_moveE)
_ZN40_INTERNAL_05e3a8aa_4_k_cu_8855c6d8_387384cuda3std6ranges3__45__cpo9iter_moveE:
	.zero		1
	.type		_ZN40_INTERNAL_05e3a8aa_4_k_cu_8855c6d8_387384cuda3std3__45__cpo5beginE,@object
	.size		_ZN40_INTERNAL_05e3a8aa_4_k_cu_8855c6d8_387384cuda3std3__45__cpo5beginE,(_ZN40_INTERNAL_05e3a8aa_4_k_cu_8855c6d8_387384cuda3std3__442_GLOBAL__N__05e3a8aa_4_k_cu_8855c6d8_387386ignoreE - _ZN40_INTERNAL_05e3a8aa_4_k_cu_8855c6d8_387384cuda3std3__45__cpo5beginE)
_ZN40_INTERNAL_05e3a8aa_4_k_cu_8855c6d8_387384cuda3std3__45__cpo5beginE:
	.zero		1
	.type		_ZN40_INTERNAL_05e3a8aa_4_k_cu_8855c6d8_387384cuda3std3__442_GLOBAL__N__05e3a8aa_4_k_cu_8855c6d8_387386ignoreE,@object
	.size		_ZN40_INTERNAL_05e3a8aa_4_k_cu_8855c6d8_387384cuda3std3__442_GLOBAL__N__05e3a8aa_4_k_cu_8855c6d8_387386ignoreE,(_ZN40_INTERNAL_05e3a8aa_4_k_cu_8855c6d8_387384cute7productE - _ZN40_INTERNAL_05e3a8aa_4_k_cu_8855c6d8_387384cuda3std3__442_GLOBAL__N__05e3a8aa_4_k_cu_8855c6d8_387386ignoreE)
_ZN40_INTERNAL_05e3a8aa_4_k_cu_8855c6d8_387384cuda3std3__442_GLOBAL__N__05e3a8aa_4_k_cu_8855c6d8_387386ignoreE:
	.zero		1
	.type		_ZN40_INTERNAL_05e3a8aa_4_k_cu_8855c6d8_387384cute7productE,@object
	.size		_ZN40_INTERNAL_05e3a8aa_4_k_cu_8855c6d8_387384cute7productE,(_ZN40_INTERNAL_05e3a8aa_4_k_cu_8855c6d8_387384cuda3std3__45__cpo3endE - _ZN40_INTERNAL_05e3a8aa_4_k_cu_8855c6d8_387384cute7productE)
_ZN40_INTERNAL_05e3a8aa_4_k_cu_8855c6d8_387384cute7productE:
	.zero		1
	.type		_ZN40_INTERNAL_05e3a8aa_4_k_cu_8855c6d8_387384cuda3std3__45__cpo3endE,@object
	.size		_ZN40_INTERNAL_05e3a8aa_4_k_cu_8855c6d8_387384cuda3std3__45__cpo3endE,(_ZN40_INTERNAL_05e3a8aa_4_k_cu_8855c6d8_387384cuda3std3__419piecewise_constructE - _ZN40_INTERNAL_05e3a8aa_4_k_cu_8855c6d8_387384cuda3std3__45__cpo3endE)
_ZN40_INTERNAL_05e3a8aa_4_k_cu_8855c6d8_387384cuda3std3__45__cpo3endE:
	.zero		1
	.type		_ZN40_INTERNAL_05e3a8aa_4_k_cu_8855c6d8_387384cuda3std3__419piecewise_constructE,@object
	.size		_ZN40_INTERNAL_05e3a8aa_4_k_cu_8855c6d8_387384cuda3std3__419piecewise_constructE,(_ZN40_INTERNAL_05e3a8aa_4_k_cu_8855c6d8_387384cuda3std3__45__cpo4cendE - _ZN40_INTERNAL_05e3a8aa_4_k_cu_8855c6d8_387384cuda3std3__419piecewise_constructE)
_ZN40_INTERNAL_05e3a8aa_4_k_cu_8855c6d8_387384cuda3std3__419piecewise_constructE:
	.zero		1
	.type		_ZN40_INTERNAL_05e3a8aa_4_k_cu_8855c6d8_387384cuda3std3__45__cpo4cendE,@object
	.size		_ZN40_INTERNAL_05e3a8aa_4_k_cu_8855c6d8_387384cuda3std3__45__cpo4cendE,(_ZN40_INTERNAL_05e3a8aa_4_k_cu_8855c6d8_387384cuda3std6ranges3__45__cpo4swapE - _ZN40_INTERNAL_05e3a8aa_4_k_cu_8855c6d8_387384cuda3std3__45__cpo4cendE)
_ZN40_INTERNAL_05e3a8aa_4_k_cu_8855c6d8_387384cuda3std3__45__cpo4cendE:
	.zero		1
	.type		_ZN40_INTERNAL_05e3a8aa_4_k_cu_8855c6d8_387384cuda3std6ranges3__45__cpo4swapE,@object
	.size		_ZN40_INTERNAL_05e3a8aa_4_k_cu_8855c6d8_387384cuda3std6ranges3__45__cpo4swapE,(.L_10 - _ZN40_INTERNAL_05e3a8aa_4_k_cu_8855c6d8_387384cuda3std6ranges3__45__cpo4swapE)
_ZN40_INTERNAL_05e3a8aa_4_k_cu_8855c6d8_387384cuda3std6ranges3__45__cpo4swapE:
	.zero		1
.L_10:


//--------------------- .nv.constant0._ZN7cutlass13device_kernelINS_4gemm6kernel13GemmUniversalIN4cute5tupleIJiiiiEEENS1_10collective13CollectiveMmaINS1_46MainloopSm100TmaUmmaWarpSpecializedBlockScaledILi9ELi2ELi2ENS5_IJNS4_1CILi2EEESB_NSA_ILi1EEEEEEEENS5_IJNSA_ILi256EEENSA_ILi64EEENSA_ILi128EEEEEENS5_IJNS_12float_e5m2_tENS_13float_ue8m0_tEEEENS5_IJNS5_IJlSC_lEEENS4_6LayoutINS5_IJNS5_IJNS5_IJNSA_ILi32EEENSA_ILi4EEEEEEiEEESR_NS5_IJSC_iEEEEEENS5_IJNS5_IJNS5_IJNSA_ILi16EEESP_EEEiEEENS5_IJNS5_IJNSA_ILi0EEESC_EEENSA_ILi512EEEEEENS5_IJSX_iEEEEEEEEEEESL_S14_NS4_8TiledMMAINS4_8MMA_AtomIJNS4_27SM100_MMA_MXF8F6F4_2x1SM_SSISJ_SJ_fSK_Li256ELi64ELNS4_4UMMA5MajorE0ELS19_0ELNS18_7ScaleInE0ELS1A_0EEEEEENSN_INS5_IJSC_SC_SC_EEENS5_IJSX_SX_SX_EEEEENS5_IJNS4_10UnderscoreES1G_S1G_EEEEENS5_IJNS4_28SM100_TMA_2SM_LOAD_MULTICASTES1J_EEENS5_IJNS4_14ComposedLayoutINS4_7SwizzleILi3ELi4ELi3EEENS4_18smem_ptr_flag_bitsILi8EEENSN_INS5_IJNSA_ILi8EEESH_EEENS5_IJSH_SC_EEEEEEENSN_INS5_IJNS5_IJNS5_IJSQ_SC_EEENS5_IJSO_SC_EEEEEESC_NS5_IJSP_SC_EEEEEENS5_IJNS5_IJNS5_IJSV_SZ_EEESY_EEESX_NS5_IJSC_SZ_EEEEEEEEEEEvNS4_8identityENS5_IJNS4_18SM100_TMA_2SM_LOADES1J_EEES25_vS26_EENS_8epilogue10collective18CollectiveEpilogueINS2A_23Sm100TmaWarpSpecializedILi3ELi2ELi32ELb1ELb0EEEJNS5_IJSH_SG_SH_EEENS5_IJNSN_ISH_SC_EENSN_ISO_SC_EEEEENS_10bfloat16_tESM_S2J_SM_NS2A_6fusion15FusionCallbacksIS2E_NS2K_17LinearCombinationIS2J_fS2J_fLNS_15FloatRoundStyleE2EEES2F_S2I_JEEENS4_5SM1004TMEM4LOAD26SM100_TMEM_LOAD_32dp32b32xENS4_13SM90_TMA_LOADENS1L_INS1M_ILi2ELi4ELi3EEENS1O_ILi16EEENSN_INS5_IJS1Q_SO_EEES1W_EEEENS4_39AutoVectorizingCopyWithAssumedAlignmentILi128EEENS4_14SM90_TMA_STOREES2Z_S31_S31_EEEvvEEEEvNT_6ParamsE --------------------------
	.section	.nv.constant0._ZN7cutlass13device_kernelINS_4gemm6kernel13GemmUniversalIN4cute5tupleIJiiiiEEENS1_10collective13CollectiveMmaINS1_46MainloopSm100TmaUmmaWarpSpecializedBlockScaledILi9ELi2ELi2ENS5_IJNS4_1CILi2EEESB_NSA_ILi1EEEEEEEENS5_IJNSA_ILi256EEENSA_ILi64EEENSA_ILi128EEEEEENS5_IJNS_12float_e5m2_tENS_13float_ue8m0_tEEEENS5_IJNS5_IJlSC_lEEENS4_6LayoutINS5_IJNS5_IJNS5_IJNSA_ILi32EEENSA_ILi4EEEEEEiEEESR_NS5_IJSC_iEEEEEENS5_IJNS5_IJNS5_IJNSA_ILi16EEESP_EEEiEEENS5_IJNS5_IJNSA_ILi0EEESC_EEENSA_ILi512EEEEEENS5_IJSX_iEEEEEEEEEEESL_S14_NS4_8TiledMMAINS4_8MMA_AtomIJNS4_27SM100_MMA_MXF8F6F4_2x1SM_SSISJ_SJ_fSK_Li256ELi64ELNS4_4UMMA5MajorE0ELS19_0ELNS18_7ScaleInE0ELS1A_0EEEEEENSN_INS5_IJSC_SC_SC_EEENS5_IJSX_SX_SX_EEEEENS5_IJNS4_10UnderscoreES1G_S1G_EEEEENS5_IJNS4_28SM100_TMA_2SM_LOAD_MULTICASTES1J_EEENS5_IJNS4_14ComposedLayoutINS4_7SwizzleILi3ELi4ELi3EEENS4_18smem_ptr_flag_bitsILi8EEENSN_INS5_IJNSA_ILi8EEESH_EEENS5_IJSH_SC_EEEEEEENSN_INS5_IJNS5_IJNS5_IJSQ_SC_EEENS5_IJSO_SC_EEEEEESC_NS5_IJSP_SC_EEEEEENS5_IJNS5_IJNS5_IJSV_SZ_EEESY_EEESX_NS5_IJSC_SZ_EEEEEEEEEEEvNS4_8identityENS5_IJNS4_18SM100_TMA_2SM_LOADES1J_EEES25_vS26_EENS_8epilogue10collective18CollectiveEpilogueINS2A_23Sm100TmaWarpSpecializedILi3ELi2ELi32ELb1ELb0EEEJNS5_IJSH_SG_SH_EEENS5_IJNSN_ISH_SC_EENSN_ISO_SC_EEEEENS_10bfloat16_tESM_S2J_SM_NS2A_6fusion15FusionCallbacksIS2E_NS2K_17LinearCombinationIS2J_fS2J_fLNS_15FloatRoundStyleE2EEES2F_S2I_JEEENS4_5SM1004TMEM4LOAD26SM100_TMEM_LOAD_32dp32b32xENS4_13SM90_TMA_LOADENS1L_INS1M_ILi2ELi4ELi3EEENS1O_ILi16EEENSN_INS5_IJS1Q_SO_EEES1W_EEEENS4_39AutoVectorizingCopyWithAssumedAlignmentILi128EEENS4_14SM90_TMA_STOREES2Z_S31_S31_EEEvvEEEEvNT_6ParamsE,"a",@progbits
	.sectionflags	@""
	.align	4
.nv.constant0._ZN7cutlass13device_kernelINS_4gemm6kernel13GemmUniversalIN4cute5tupleIJiiiiEEENS1_10collective13CollectiveMmaINS1_46MainloopSm100TmaUmmaWarpSpecializedBlockScaledILi9ELi2ELi2ENS5_IJNS4_1CILi2EEESB_NSA_ILi1EEEEEEEENS5_IJNSA_ILi256EEENSA_ILi64EEENSA_ILi128EEEEEENS5_IJNS_12float_e5m2_tENS_13float_ue8m0_tEEEENS5_IJNS5_IJlSC_lEEENS4_6LayoutINS5_IJNS5_IJNS5_IJNSA_ILi32EEENSA_ILi4EEEEEEiEEESR_NS5_IJSC_iEEEEEENS5_IJNS5_IJNS5_IJNSA_ILi16EEESP_EEEiEEENS5_IJNS5_IJNSA_ILi0EEESC_EEENSA_ILi512EEEEEENS5_IJSX_iEEEEEEEEEEESL_S14_NS4_8TiledMMAINS4_8MMA_AtomIJNS4_27SM100_MMA_MXF8F6F4_2x1SM_SSISJ_SJ_fSK_Li256ELi64ELNS4_4UMMA5MajorE0ELS19_0ELNS18_7ScaleInE0ELS1A_0EEEEEENSN_INS5_IJSC_SC_SC_EEENS5_IJSX_SX_SX_EEEEENS5_IJNS4_10UnderscoreES1G_S1G_EEEEENS5_IJNS4_28SM100_TMA_2SM_LOAD_MULTICASTES1J_EEENS5_IJNS4_14ComposedLayoutINS4_7SwizzleILi3ELi4ELi3EEENS4_18smem_ptr_flag_bitsILi8EEENSN_INS5_IJNSA_ILi8EEESH_EEENS5_IJSH_SC_EEEEEEENSN_INS5_IJNS5_IJNS5_IJSQ_SC_EEENS5_IJSO_SC_EEEEEESC_NS5_IJSP_SC_EEEEEENS5_IJNS5_IJNS5_IJSV_SZ_EEESY_EEESX_NS5_IJSC_SZ_EEEEEEEEEEEvNS4_8identityENS5_IJNS4_18SM100_TMA_2SM_LOADES1J_EEES25_vS26_EENS_8epilogue10collective18CollectiveEpilogueINS2A_23Sm100TmaWarpSpecializedILi3ELi2ELi32ELb1ELb0EEEJNS5_IJSH_SG_SH_EEENS5_IJNSN_ISH_SC_EENSN_ISO_SC_EEEEENS_10bfloat16_tESM_S2J_SM_NS2A_6fusion15FusionCallbacksIS2E_NS2K_17LinearCombinationIS2J_fS2J_fLNS_15FloatRoundStyleE2EEES2F_S2I_JEEENS4_5SM1004TMEM4LOAD26SM100_TMEM_LOAD_32dp32b32xENS4_13SM90_TMA_LOADENS1L_INS1M_ILi2ELi4ELi3EEENS1O_ILi16EEENSN_INS5_IJS1Q_SO_EEES1W_EEEENS4_39AutoVectorizingCopyWithAssumedAlignmentILi128EEENS4_14SM90_TMA_STOREES2Z_S31_S31_EEEvvEEEEvNT_6ParamsE:
	.zero		3968


//--------------------- SYMBOLS --------------------------

	.type		.nv.reservedSmem.offset0,@object
	.size		.nv.reservedSmem.offset0,0x4
	.type		.nv.reservedSmem.cap,@object
	.size		.nv.reservedSmem.cap,0x4
	.type		__assertfail,@function
